	.target	sm_80

	.elftype	@"ET_EXEC"


//--------------------- .note.nv.tkinfo           --------------------------
	.section	.note.nv.tkinfo,"",@"SHT_NOTE"
	.sectionflags	@"SHF_NOTE_NV_TKINFO"
	.tkinfo
        /*0018*/ 	.word	0x00000002
        /*0030*/ 	.string	""
        /*0030*/ 	.string	"ptxas"
        /*0030*/ 	.string	"Cuda compilation tools, release 13.0, V13.0.88"
        /*0030*/ 	.string	"Build cuda_13.0.r13.0/compiler.36424714_0"
        /*0030*/ 	.string	"-v  -suppress-debug-info  -lineinfo  -arch sm_80 "



//--------------------- .note.nv.cuinfo           --------------------------
	.section	.note.nv.cuinfo,"",@"SHT_NOTE"
	.sectionflags	@"SHF_NOTE_NV_CUINFO"
        /*0018*/ 	.short	0x0002
        /*001a*/ 	.short	0x0050
        /*001c*/ 	.short	0x0082
	.zero		2


//--------------------- .nv.info                  --------------------------
	.section	.nv.info,"",@"SHT_CUDA_INFO"
	.align	4


	//----- nvinfo : EIATTR_REGCOUNT
	.align		4
        /*0000*/ 	.byte	0x04, 0x2f
        /*0002*/ 	.short	(.L_2 - .L_1)
	.align		4
.L_1:
        /*0004*/ 	.word	index@(attn_fwd)
        /*0008*/ 	.word	0x000000a8


	//----- nvinfo : EIATTR_FRAME_SIZE
	.align		4
.L_2:
        /*000c*/ 	.byte	0x04, 0x11
        /*000e*/ 	.short	(.L_4 - .L_3)
	.align		4
.L_3:
        /*0010*/ 	.word	index@(attn_fwd)
        /*0014*/ 	.word	0x00000000


	//----- nvinfo : EIATTR_MIN_STACK_SIZE
	.align		4
.L_4:
        /*0018*/ 	.byte	0x04, 0x12
        /*001a*/ 	.short	(.L_6 - .L_5)
	.align		4
.L_5:
        /*001c*/ 	.word	index@(attn_fwd)
        /*0020*/ 	.word	0x00000000
.L_6:


//--------------------- .nv.info.attn_fwd         --------------------------
	.section	.nv.info.attn_fwd,"",@"SHT_CUDA_INFO"
	.sectionflags	@""
	.align	4


	//----- nvinfo : EIATTR_CUDA_API_VERSION
	.align		4
        /*0000*/ 	.byte	0x04, 0x37
        /*0002*/ 	.short	(.L_8 - .L_7)
.L_7:
        /*0004*/ 	.word	0x00000082


	//----- nvinfo : EIATTR_SW2861232_WAR
	.align		4
.L_8:
        /*0008*/ 	.byte	0x01, 0x35
	.zero		2


	//----- nvinfo : EIATTR_PARAM_CBANK
	.align		4
        /*000c*/ 	.byte	0x04, 0x0a
        /*000e*/ 	.short	(.L_10 - .L_9)
	.align		4
.L_9:
        /*0010*/ 	.word	index@(.nv.constant0.attn_fwd)
        /*0014*/ 	.short	0x0160
        /*0016*/ 	.short	0x0088


	//----- nvinfo : EIATTR_CBANK_PARAM_SIZE
	.align		4
.L_10:
        /*0018*/ 	.byte	0x03, 0x19
        /*001a*/ 	.short	0x0088


	//----- nvinfo : EIATTR_KPARAM_INFO
	.align		4
        /*001c*/ 	.byte	0x04, 0x17
        /*001e*/ 	.short	(.L_12 - .L_11)
.L_11:
        /*0020*/ 	.word	0x00000000
        /*0024*/ 	.short	0x0019
        /*0026*/ 	.short	0x0080
        /*0028*/ 	.byte	0x00, 0xf4, 0x21, 0x00


	//----- nvinfo : EIATTR_KPARAM_INFO
	.align		4
.L_12:
        /*002c*/ 	.byte	0x04, 0x17
        /*002e*/ 	.short	(.L_14 - .L_13)
.L_13:
        /*0030*/ 	.word	0x00000000
        /*0034*/ 	.short	0x0018
        /*0036*/ 	.short	0x0078
        /*0038*/ 	.byte	0x00, 0xf4, 0x21, 0x00


	//----- nvinfo : EIATTR_KPARAM_INFO
	.align		4
.L_14:
        /*003c*/ 	.byte	0x04, 0x17
        /*003e*/ 	.short	(.L_16 - .L_15)
.L_15:
        /*0040*/ 	.word	0x00000000
        /*0044*/ 	.short	0x0017
        /*0046*/ 	.short	0x0070
        /*0048*/ 	.byte	0x00, 0xf0, 0x11, 0x00


	//----- nvinfo : EIATTR_KPARAM_INFO
	.align		4
.L_16:
        /*004c*/ 	.byte	0x04, 0x17
        /*004e*/ 	.short	(.L_18 - .L_17)
.L_17:
        /*0050*/ 	.word	0x00000000
        /*0054*/ 	.short	0x0016
        /*0056*/ 	.short	0x006c
        /*0058*/ 	.byte	0x00, 0xf0, 0x11, 0x00


	//----- nvinfo : EIATTR_KPARAM_INFO
	.align		4
.L_18:
        /*005c*/ 	.byte	0x04, 0x17
        /*005e*/ 	.short	(.L_20 - .L_19)
.L_19:
        /*0060*/ 	.word	0x00000000
        /*0064*/ 	.short	0x0015
        /*0066*/ 	.short	0x0068
        /*0068*/ 	.byte	0x00, 0xf0, 0x11, 0x00


	//----- nvinfo : EIATTR_KPARAM_INFO
	.align		4
.L_20:
        /*006c*/ 	.byte	0x04, 0x17
        /*006e*/ 	.short	(.L_22 - .L_21)
.L_21:
        /*0070*/ 	.word	0x00000000
        /*0074*/ 	.short	0x0014
        /*0076*/ 	.short	0x0064
        /*0078*/ 	.byte	0x00, 0xf0, 0x11, 0x00


	//----- nvinfo : EIATTR_KPARAM_INFO
	.align		4
.L_22:
        /*007c*/ 	.byte	0x04, 0x17
        /*007e*/ 	.short	(.L_24 - .L_23)
.L_23:
        /*0080*/ 	.word	0x00000000
        /*0084*/ 	.short	0x0013
        /*0086*/ 	.short	0x0060
        /*0088*/ 	.byte	0x00, 0xf0, 0x11, 0x00


	//----- nvinfo : EIATTR_KPARAM_INFO
	.align		4
.L_24:
        /*008c*/ 	.byte	0x04, 0x17
        /*008e*/ 	.short	(.L_26 - .L_25)
.L_25:
        /*0090*/ 	.word	0x00000000
        /*0094*/ 	.short	0x0012
        /*0096*/ 	.short	0x005c
        /*0098*/ 	.byte	0x00, 0xf0, 0x11, 0x00


	//----- nvinfo : EIATTR_KPARAM_INFO
	.align		4
.L_26:
        /*009c*/ 	.byte	0x04, 0x17
        /*009e*/ 	.short	(.L_28 - .L_27)
.L_27:
        /*00a0*/ 	.word	0x00000000
        /*00a4*/ 	.short	0x0011
        /*00a6*/ 	.short	0x0058
        /*00a8*/ 	.byte	0x00, 0xf0, 0x11, 0x00


	//----- nvinfo : EIATTR_KPARAM_INFO
	.align		4
.L_28:
        /*00ac*/ 	.byte	0x04, 0x17
        /*00ae*/ 	.short	(.L_30 - .L_29)
.L_29:
        /*00b0*/ 	.word	0x00000000
        /*00b4*/ 	.short	0x0010
        /*00b6*/ 	.short	0x0054
        /*00b8*/ 	.byte	0x00, 0xf0, 0x11, 0x00


	//----- nvinfo : EIATTR_KPARAM_INFO
	.align		4
.L_30:
        /*00bc*/ 	.byte	0x04, 0x17
        /*00be*/ 	.short	(.L_32 - .L_31)
.L_31:
        /*00c0*/ 	.word	0x00000000
        /*00c4*/ 	.short	0x000f
        /*00c6*/ 	.short	0x0050
        /*00c8*/ 	.byte	0x00, 0xf0, 0x11, 0x00


	//----- nvinfo : EIATTR_KPARAM_INFO
	.align		4
.L_32:
        /*00cc*/ 	.byte	0x04, 0x17
        /*00ce*/ 	.short	(.L_34 - .L_33)
.L_33:
        /*00d0*/ 	.word	0x00000000
        /*00d4*/ 	.short	0x000e
        /*00d6*/ 	.short	0x004c
        /*00d8*/ 	.byte	0x00, 0xf0, 0x11, 0x00


	//----- nvinfo : EIATTR_KPARAM_INFO
	.align		4
.L_34:
        /*00dc*/ 	.byte	0x04, 0x17
        /*00de*/ 	.short	(.L_36 - .L_35)
.L_35:
        /*00e0*/ 	.word	0x00000000
        /*00e4*/ 	.short	0x000d
        /*00e6*/ 	.short	0x0048
        /*00e8*/ 	.byte	0x00, 0xf0, 0x11, 0x00


	//----- nvinfo : EIATTR_KPARAM_INFO
	.align		4
.L_36:
        /*00ec*/ 	.byte	0x04, 0x17
        /*00ee*/ 	.short	(.L_38 - .L_37)
.L_37:
        /*00f0*/ 	.word	0x00000000
        /*00f4*/ 	.short	0x000c
        /*00f6*/ 	.short	0x0044
        /*00f8*/ 	.byte	0x00, 0xf0, 0x11, 0x00


	//----- nvinfo : EIATTR_KPARAM_INFO
	.align		4
.L_38:
        /*00fc*/ 	.byte	0x04, 0x17
        /*00fe*/ 	.short	(.L_40 - .L_39)
.L_39:
        /*0100*/ 	.word	0x00000000
        /*0104*/ 	.short	0x000b
        /*0106*/ 	.short	0x0040
        /*0108*/ 	.byte	0x00, 0xf0, 0x11, 0x00


	//----- nvinfo : EIATTR_KPARAM_INFO
	.align		4
.L_40:
        /*010c*/ 	.byte	0x04, 0x17
        /*010e*/ 	.short	(.L_42 - .L_41)
.L_41:
        /*0110*/ 	.word	0x00000000
        /*0114*/ 	.short	0x000a
        /*0116*/ 	.short	0x003c
        /*0118*/ 	.byte	0x00, 0xf0, 0x11, 0x00


	//----- nvinfo : EIATTR_KPARAM_INFO
	.align		4
.L_42:
        /*011c*/ 	.byte	0x04, 0x17
        /*011e*/ 	.short	(.L_44 - .L_43)
.L_43:
        /*0120*/ 	.word	0x00000000
        /*0124*/ 	.short	0x0009
        /*0126*/ 	.short	0x0038
        /*0128*/ 	.byte	0x00, 0xf0, 0x11, 0x00


	//----- nvinfo : EIATTR_KPARAM_INFO
	.align		4
.L_44:
        /*012c*/ 	.byte	0x04, 0x17
        /*012e*/ 	.short	(.L_46 - .L_45)
.L_45:
        /*0130*/ 	.word	0x00000000
        /*0134*/ 	.short	0x0008
        /*0136*/ 	.short	0x0034
        /*0138*/ 	.byte	0x00, 0xf0, 0x11, 0x00


	//----- nvinfo : EIATTR_KPARAM_INFO
	.align		4
.L_46:
        /*013c*/ 	.byte	0x04, 0x17
        /*013e*/ 	.short	(.L_48 - .L_47)
.L_47:
        /*0140*/ 	.word	0x00000000
        /*0144*/ 	.short	0x0007
        /*0146*/ 	.short	0x0030
        /*0148*/ 	.byte	0x00, 0xf0, 0x11, 0x00


	//----- nvinfo : EIATTR_KPARAM_INFO
	.align		4
.L_48:
        /*014c*/ 	.byte	0x04, 0x17
        /*014e*/ 	.short	(.L_50 - .L_49)
.L_49:
        /*0150*/ 	.word	0x00000000
        /*0154*/ 	.short	0x0006
        /*0156*/ 	.short	0x002c
        /*0158*/ 	.byte	0x00, 0xf0, 0x11, 0x00


	//----- nvinfo : EIATTR_KPARAM_INFO
	.align		4
.L_50:
        /*015c*/ 	.byte	0x04, 0x17
        /*015e*/ 	.short	(.L_52 - .L_51)
.L_51:
        /*0160*/ 	.word	0x00000000
        /*0164*/ 	.short	0x0005
        /*0166*/ 	.short	0x0028
        /*0168*/ 	.byte	0x00, 0xf0, 0x11, 0x00


	//----- nvinfo : EIATTR_KPARAM_INFO
	.align		4
.L_52:
        /*016c*/ 	.byte	0x04, 0x17
        /*016e*/ 	.short	(.L_54 - .L_53)
.L_53:
        /*0170*/ 	.word	0x00000000
        /*0174*/ 	.short	0x0004
        /*0176*/ 	.short	0x0020
        /*0178*/ 	.byte	0x00, 0xf4, 0x21, 0x00


	//----- nvinfo : EIATTR_KPARAM_INFO
	.align		4
.L_54:
        /*017c*/ 	.byte	0x04, 0x17
        /*017e*/ 	.short	(.L_56 - .L_55)
.L_55:
        /*0180*/ 	.word	0x00000000
        /*0184*/ 	.short	0x0003
        /*0186*/ 	.short	0x0018
        /*0188*/ 	.byte	0x00, 0xf4, 0x21, 0x00


	//----- nvinfo : EIATTR_KPARAM_INFO
	.align		4
.L_56:
        /*018c*/ 	.byte	0x04, 0x17
        /*018e*/ 	.short	(.L_58 - .L_57)
.L_57:
        /*0190*/ 	.word	0x00000000
        /*0194*/ 	.short	0x0002
        /*0196*/ 	.short	0x0010
        /*0198*/ 	.byte	0x00, 0xf4, 0x21, 0x00


	//----- nvinfo : EIATTR_KPARAM_INFO
	.align		4
.L_58:
        /*019c*/ 	.byte	0x04, 0x17
        /*019e*/ 	.short	(.L_60 - .L_59)
.L_59:
        /*01a0*/ 	.word	0x00000000
        /*01a4*/ 	.short	0x0001
        /*01a6*/ 	.short	0x0008
        /*01a8*/ 	.byte	0x00, 0xf4, 0x21, 0x00


	//----- nvinfo : EIATTR_KPARAM_INFO
	.align		4
.L_60:
        /*01ac*/ 	.byte	0x04, 0x17
        /*01ae*/ 	.short	(.L_62 - .L_61)
.L_61:
        /*01b0*/ 	.word	0x00000000
        /*01b4*/ 	.short	0x0000
        /*01b6*/ 	.short	0x0000
        /*01b8*/ 	.byte	0x00, 0xf4, 0x21, 0x00


	//----- nvinfo : EIATTR_MAXREG_COUNT
	.align		4
.L_62:
        /*01bc*/ 	.byte	0x03, 0x1b
        /*01be*/ 	.short	0x00ff


	//----- nvinfo : EIATTR_NUM_BARRIERS
	.align		4
        /*01c0*/ 	.byte	0x02, 0x4c
        /*01c2*/ 	.byte	0x01
	.zero		1


	//----- nvinfo : EIATTR_MERCURY_ISA_VERSION
	.align		4
        /*01c4*/ 	.byte	0x03, 0x5f
        /*01c6*/ 	.short	0x0000


	//----- nvinfo : EIATTR_COOP_GROUP_MASK_REGIDS
	.align		4
        /*01c8*/ 	.byte	0x04, 0x29
        /*01ca*/ 	.short	(.L_64 - .L_63)


	//   ....[0]....
.L_63:
        /*01cc*/ 	.word	0xffffffff


	//   ....[1]....
        /*01d0*/ 	.word	0xffffffff


	//   ....[2]....
        /*01d4*/ 	.word	0xffffffff


	//   ....[3]....
        /*01d8*/ 	.word	0xffffffff


	//   ....[4]....
        /*01dc*/ 	.word	0xffffffff


	//   ....[5]....
        /*01e0*/ 	.word	0xffffffff


	//   ....[6]....
        /*01e4*/ 	.word	0xffffffff


	//   ....[7]....
        /*01e8*/ 	.word	0xffffffff


	//----- nvinfo : EIATTR_COOP_GROUP_INSTR_OFFSETS
	.align		4
.L_64:
        /*01ec*/ 	.byte	0x04, 0x28
        /*01ee*/ 	.short	(.L_66 - .L_65)


	//   ....[0]....
.L_65:
        /*01f0*/ 	.word	0x00001f60


	//   ....[1]....
        /*01f4*/ 	.word	0x00001f80


	//   ....[2]....
        /*01f8*/ 	.word	0x00001fa0


	//   ....[3]....
        /*01fc*/ 	.word	0x00001fc0


	//   ....[4]....
        /*0200*/ 	.word	0x00002800


	//   ....[5]....
        /*0204*/ 	.word	0x00002810


	//   ....[6]....
        /*0208*/ 	.word	0x00002900


	//   ....[7]....
        /*020c*/ 	.word	0x00002910


	//----- nvinfo : EIATTR_EXIT_INSTR_OFFSETS
	.align		4
.L_66:
        /*0210*/ 	.byte	0x04, 0x1c
        /*0212*/ 	.short	(.L_68 - .L_67)


	//   ....[0]....
.L_67:
        /*0214*/ 	.word	0x00004230


	//   ....[1]....
        /*0218*/ 	.word	0x000042d0


	//----- nvinfo : EIATTR_REQNTID
	.align		4
.L_68:
        /*021c*/ 	.byte	0x04, 0x10
        /*021e*/ 	.short	(.L_70 - .L_69)
.L_69:
        /*0220*/ 	.word	0x00000080
        /*0224*/ 	.word	0x00000001
        /*0228*/ 	.word	0x00000001
.L_70:


//--------------------- .nv.callgraph             --------------------------
	.section	.nv.callgraph,"",@"SHT_CUDA_CALLGRAPH"
	.align	4
	.sectionentsize	8
	.align		4
        /*0000*/ 	.word	0x00000000
	.align		4
        /*0004*/ 	.word	0xffffffff
	.align		4
        /*0008*/ 	.word	0x00000000
	.align		4
        /*000c*/ 	.word	0xfffffffe
	.align		4
        /*0010*/ 	.word	0x00000000
	.align		4
        /*0014*/ 	.word	0xfffffffd
	.align		4
        /*0018*/ 	.word	0x00000000
	.align		4
        /*001c*/ 	.word	0xfffffffc


//--------------------- .nv.rel.action            --------------------------
	.section	.nv.rel.action,"",@"SHT_CUDA_RELOCINFO"
	.align	8
	.sectionentsize	8
        /*0000*/ 	.byte	0x73, 0x00, 0x00, 0x00, 0x00, 0x00, 0x00, 0x00, 0x00, 0x00, 0x00, 0x11, 0x25, 0x00, 0x05, 0x36


//--------------------- .nv.constant4             --------------------------
	.section	.nv.constant4,"a",@progbits
	.align	8
	.align		8
.nv.constant4:
        /*0000*/ 	.dword	_$_str


//--------------------- .nv.constant0.attn_fwd    --------------------------
	.section	.nv.constant0.attn_fwd,"a",@progbits
	.sectionflags	@""
	.align	4
.nv.constant0.attn_fwd:
	.zero		488


//--------------------- .text.attn_fwd            --------------------------
	.section	.text.attn_fwd,"ax",@progbits
	.sectioninfo	@"SHI_REGISTERS=168"
	.align	128
        .global         attn_fwd
        .type           attn_fwd,@function
        .size           attn_fwd,(.L_x_4 - attn_fwd)
        .other          attn_fwd,@"STO_CUDA_ENTRY STV_DEFAULT"
attn_fwd:
.text.attn_fwd:
[----:B------:R-:W-:Y:S02]  /*0000*/  IMAD.MOV.U32 R1, RZ, RZ, c[0x0][0x28] ;  /* 0x00000a00ff017624 */ /* 0x000fe400078e00ff */
[----:B------:R-:W0:Y:S01]  /*0010*/  S2R R165, SR_TID.X ;  /* 0x0000000000a57919 */ /* 0x000e220000002100 */
[----:B------:R-:W-:Y:S01]  /*0020*/  MOV R67, c[0x0][0x198] ;  /* 0x0000660000437a02 */ /* 0x000fe20000000f00 */
[----:B------:R-:W-:Y:S02]  /*0030*/  ULDC.64 UR4, c[0x0][0x118] ;  /* 0x0000460000047ab9 */ /* 0x000fe40000000a00 */
[----:B------:R-:W1:Y:S04]  /*0040*/  S2R R161, SR_CTAID.X ;  /* 0x0000000000a17919 */ /* 0x000e680000002500 */
[----:B------:R-:W2:Y:S01]  /*0050*/  S2R R28, SR_CTAID.Y ;  /* 0x00000000001c7919 */ /* 0x000ea20000002600 */
[----:B0-----:R-:W-:Y:S02]  /*0060*/  LOP3.LUT R2, R165, 0x3f, RZ, 0xc0, !PT ;  /* 0x0000003fa5027812 */ /* 0x001fe400078ec0ff */
[----:B------:R-:W-:-:S03]  /*0070*/  SHF.R.U32.HI R164, RZ, 0x6, R165 ;  /* 0x00000006ffa47819 */ /* 0x000fc600000116a5 */
[----:B-1----:R-:W-:Y:S01]  /*0080*/  IMAD R161, R161, 0x40, R2 ;  /* 0x00000040a1a17824 */ /* 0x002fe200078e0202 */
[----:B------:R-:W-:Y:S01]  /*0090*/  SGXT.U32 R164, R164, 0x1 ;  /* 0x00000001a4a4781a */ /* 0x000fe20000000000 */
[----:B--2---:R-:W-:Y:S02]  /*00a0*/  IMAD R0, R28, c[0x0][0x190], RZ ;  /* 0x000064001c007a24 */ /* 0x004fe400078e02ff */
[----:B------:R-:W-:Y:S02]  /*00b0*/  IMAD R4, R161, c[0x0][0x194], RZ ;  /* 0x00006500a1047a24 */ /* 0x000fe400078e02ff */
[----:B------:R-:W-:Y:S02]  /*00c0*/  IMAD.SHL.U32 R3, R0, 0x2, RZ ;  /* 0x0000000200037824 */ /* 0x000fe400078e00ff */
[----:B------:R-:W-:Y:S02]  /*00d0*/  IMAD.SHL.U32 R6, R4, 0x2, RZ ;  /* 0x0000000204067824 */ /* 0x000fe400078e00ff */
[----:B------:R-:W-:-:S02]  /*00e0*/  IMAD R7, R164, c[0x0][0x198], RZ ;  /* 0x00006600a4077a24 */ /* 0x000fc400078e02ff */
[----:B------:R-:W-:Y:S01]  /*00f0*/  IMAD.HI R0, R0, 0x2, RZ ;  /* 0x0000000200007827 */ /* 0x000fe200078e02ff */
[----:B------:R-:W-:Y:S02]  /*0100*/  IADD3 R63, P0, P1, R6, c[0x0][0x160], R3 ;  /* 0x00005800063f7a10 */ /* 0x000fe4000791e003 */
[----:B------:R-:W-:Y:S01]  /*0110*/  LEA R3, R67, R7, 0x1 ;  /* 0x0000000743037211 */ /* 0x000fe200078e08ff */
[----:B------:R-:W-:-:S05]  /*0120*/  IMAD.HI R5, R4, 0x2, RZ ;  /* 0x0000000204057827 */ /* 0x000fca00078e02ff */
[----:B------:R-:W-:Y:S01]  /*0130*/  IADD3.X R65, R5, c[0x0][0x164], R0, P0, P1 ;  /* 0x0000590005417a10 */ /* 0x000fe200007e2400 */
[----:B------:R-:W-:Y:S01]  /*0140*/  IMAD R0, R67, 0x2, R3 ;  /* 0x0000000243007824 */ /* 0x000fe200078e0203 */
[-C--:B------:R-:W-:Y:S02]  /*0150*/  LEA R4, P0, R7, R63.reuse, 0x1 ;  /* 0x0000003f07047211 */ /* 0x080fe400078008ff */
[----:B------:R-:W-:Y:S01]  /*0160*/  LEA R6, P1, R3, R63, 0x1 ;  /* 0x0000003f03067211 */ /* 0x000fe200078208ff */
[----:B------:R-:W-:Y:S01]  /*0170*/  IMAD R11, R67, 0x2, R0 ;  /* 0x00000002430b7824 */ /* 0x000fe200078e0200 */
[----:B------:R-:W-:Y:S02]  /*0180*/  LEA.HI.X.SX32 R5, R7, R65, 0x1, P0 ;  /* 0x0000004107057211 */ /* 0x000fe400000f0eff */
[C---:B------:R-:W-:Y:S02]  /*0190*/  LEA R8, P0, R0.reuse, R63, 0x1 ;  /* 0x0000003f00087211 */ /* 0x040fe400078008ff */
[-C--:B------:R-:W-:Y:S01]  /*01a0*/  LEA.HI.X.SX32 R7, R3, R65.reuse, 0x1, P1 ;  /* 0x0000004103077211 */ /* 0x080fe200008f0eff */
[----:B------:R0:W2:Y:S01]  /*01b0*/  LDG.E.U16 R21, [R4.64] ;  /* 0x0000000404157981 */ /* 0x0000a2000c1e1500 */
[----:B------:R-:W-:-:S02]  /*01c0*/  LEA.HI.X.SX32 R9, R0, R65, 0x1, P0 ;  /* 0x0000004100097211 */ /* 0x000fc400000f0eff */
[----:B------:R-:W-:Y:S01]  /*01d0*/  LEA R0, R67, R11, 0x1 ;  /* 0x0000000b43007211 */ /* 0x000fe200078e08ff */
[----:B------:R1:W3:Y:S01]  /*01e0*/  LDG.E.U16 R23, [R6.64] ;  /* 0x0000000406177981 */ /* 0x0002e2000c1e1500 */
[-C--:B------:R-:W-:Y:S02]  /*01f0*/  LEA R10, P0, R11, R63.reuse, 0x1 ;  /* 0x0000003f0b0a7211 */ /* 0x080fe400078008ff */
[C---:B------:R-:W-:Y:S01]  /*0200*/  LEA R12, P1, R0.reuse, R63, 0x1 ;  /* 0x0000003f000c7211 */ /* 0x040fe200078208ff */
[----:B------:R-:W-:Y:S01]  /*0210*/  IMAD R3, R67, 0x2, R0 ;  /* 0x0000000243037824 */ /* 0x000fe200078e0200 */
[-C--:B------:R-:W-:Y:S01]  /*0220*/  LEA.HI.X.SX32 R11, R11, R65.reuse, 0x1, P0 ;  /* 0x000000410b0b7211 */ /* 0x080fe200000f0eff */
[----:B------:R4:W5:Y:S01]  /*0230*/  LDG.E.U16 R25, [R8.64] ;  /* 0x0000000408197981 */ /* 0x000962000c1e1500 */
[----:B------:R-:W-:Y:S01]  /*0240*/  LEA.HI.X.SX32 R13, R0, R65, 0x1, P1 ;  /* 0x00000041000d7211 */ /* 0x000fe200008f0eff */
[----:B------:R-:W-:Y:S01]  /*0250*/  IMAD R0, R67, 0x2, R3 ;  /* 0x0000000243007824 */ /* 0x000fe200078e0203 */
[C---:B------:R-:W-:Y:S01]  /*0260*/  LEA R14, P0, R3.reuse, R63, 0x1 ;  /* 0x0000003f030e7211 */ /* 0x040fe200078008ff */
[----:B------:R1:W3:Y:S03]  /*0270*/  LDG.E.U16 R20, [R10.64] ;  /* 0x000000040a147981 */ /* 0x0002e6000c1e1500 */
[----:B------:R-:W-:Y:S01]  /*0280*/  LEA.HI.X.SX32 R15, R3, R65, 0x1, P0 ;  /* 0x00000041030f7211 */ /* 0x000fe200000f0eff */
[----:B------:R4:W3:Y:S01]  /*0290*/  LDG.E.U16 R27, [R12.64] ;  /* 0x000000040c1b7981 */ /* 0x0008e2000c1e1500 */
[----:B0-----:R-:W-:-:S02]  /*02a0*/  LEA R4, P0, R0, R63, 0x1 ;  /* 0x0000003f00047211 */ /* 0x001fc400078008ff */
[----:B------:R-:W-:Y:S01]  /*02b0*/  LEA R3, R67, R0, 0x1 ;  /* 0x0000000043037211 */ /* 0x000fe200078e08ff */
[----:B------:R0:W5:Y:S01]  /*02c0*/  LDG.E.U16 R29, [R14.64] ;  /* 0x000000040e1d7981 */ /* 0x000162000c1e1500 */
[----:B------:R-:W-:-:S03]  /*02d0*/  LEA.HI.X.SX32 R5, R0, R65, 0x1, P0 ;  /* 0x0000004100057211 */ /* 0x000fc600000f0eff */
[----:B------:R-:W-:Y:S01]  /*02e0*/  IMAD R0, R67, 0x2, R3 ;  /* 0x0000000243007824 */ /* 0x000fe200078e0203 */
[-C--:B-1----:R-:W-:Y:S01]  /*02f0*/  LEA R6, P0, R3, R63.reuse, 0x1 ;  /* 0x0000003f03067211 */ /* 0x082fe200078008ff */
[----:B------:R1:W5:Y:S02]  /*0300*/  LDG.E.U16 R31, [R4.64] ;  /* 0x00000004041f7981 */ /* 0x000364000c1e1500 */
[----:B------:R-:W-:Y:S01]  /*0310*/  IMAD R16, R67, 0x2, R0 ;  /* 0x0000000243107824 */ /* 0x000fe200078e0200 */
[C---:B----4-:R-:W-:Y:S02]  /*0320*/  LEA R8, P1, R0.reuse, R63, 0x1 ;  /* 0x0000003f00087211 */ /* 0x050fe400078208ff */
[-C--:B------:R-:W-:Y:S02]  /*0330*/  LEA.HI.X.SX32 R7, R3, R65.reuse, 0x1, P0 ;  /* 0x0000004103077211 */ /* 0x080fe400000f0eff */
[----:B------:R-:W-:Y:S02]  /*0340*/  LEA.HI.X.SX32 R9, R0, R65, 0x1, P1 ;  /* 0x0000004100097211 */ /* 0x000fe400008f0eff */
[----:B------:R-:W-:Y:S01]  /*0350*/  LEA R10, P0, R16, R63, 0x1 ;  /* 0x0000003f100a7211 */ /* 0x000fe200078008ff */
[----:B------:R4:W5:Y:S01]  /*0360*/  LDG.E.U16 R22, [R6.64] ;  /* 0x0000000406167981 */ /* 0x000962000c1e1500 */
[----:B------:R-:W-:-:S02]  /*0370*/  LEA R0, R67, R16, 0x1 ;  /* 0x0000001043007211 */ /* 0x000fc400078e08ff */
[----:B------:R-:W-:Y:S01]  /*0380*/  LEA.HI.X.SX32 R11, R16, R65, 0x1, P0 ;  /* 0x00000041100b7211 */ /* 0x000fe200000f0eff */
[----:B------:R0:W5:Y:S01]  /*0390*/  LDG.E.U16 R33, [R8.64] ;  /* 0x0000000408217981 */ /* 0x000162000c1e1500 */
[C---:B------:R-:W-:Y:S01]  /*03a0*/  LEA R12, P0, R0.reuse, R63, 0x1 ;  /* 0x0000003f000c7211 */ /* 0x040fe200078008ff */
[C---:B------:R-:W-:Y:S02]  /*03b0*/  IMAD R3, R67.reuse, 0x2, R0 ;  /* 0x0000000243037824 */ /* 0x040fe400078e0200 */
[----:B------:R4:W5:Y:S01]  /*03c0*/  LDG.E.U16 R35, [R10.64] ;  /* 0x000000040a237981 */ /* 0x000962000c1e1500 */
[----:B------:R-:W-:Y:S01]  /*03d0*/  LEA.HI.X.SX32 R13, R0, R65, 0x1, P0 ;  /* 0x00000041000d7211 */ /* 0x000fe200000f0eff */
[----:B------:R-:W-:Y:S01]  /*03e0*/  IMAD R0, R67, 0x2, R3 ;  /* 0x0000000243007824 */ /* 0x000fe200078e0203 */
[----:B-1----:R-:W-:-:S03]  /*03f0*/  LEA R4, P0, R3, R63, 0x1 ;  /* 0x0000003f03047211 */ /* 0x002fc600078008ff */
[----:B------:R1:W5:Y:S01]  /*0400*/  LDG.E.U16 R37, [R12.64] ;  /* 0x000000040c257981 */ /* 0x000362000c1e1500 */
[C---:B0-----:R-:W-:Y:S02]  /*0410*/  LEA R14, P1, R0.reuse, R63, 0x1 ;  /* 0x0000003f000e7211 */ /* 0x041fe400078208ff */
[----:B------:R-:W-:Y:S02]  /*0420*/  LEA R16, R67, R0, 0x1 ;  /* 0x0000000043107211 */ /* 0x000fe400078e08ff */
[----:B------:R-:W-:-:S03]  /*0430*/  LEA.HI.X.SX32 R15, R0, R65, 0x1, P1 ;  /* 0x00000041000f7211 */ /* 0x000fc600008f0eff */
[----:B------:R-:W-:Y:S01]  /*0440*/  IMAD R0, R67, 0x2, R16 ;  /* 0x0000000243007824 */ /* 0x000fe200078e0210 */
[----:B------:R-:W-:Y:S01]  /*0450*/  LEA.HI.X.SX32 R5, R3, R65, 0x1, P0 ;  /* 0x0000004103057211 */ /* 0x000fe200000f0eff */
[----:B------:R0:W5:Y:S01]  /*0460*/  LDG.E.U16 R39, [R14.64] ;  /* 0x000000040e277981 */ /* 0x000162000c1e1500 */
[C---:B----4-:R-:W-:Y:S01]  /*0470*/  LEA R6, P0, R16.reuse, R63, 0x1 ;  /* 0x0000003f10067211 */ /* 0x050fe200078008ff */
[C---:B------:R-:W-:Y:S02]  /*0480*/  IMAD R3, R67.reuse, 0x2, R0 ;  /* 0x0000000243037824 */ /* 0x040fe400078e0200 */
[----:B------:R4:W5:Y:S01]  /*0490*/  LDG.E.U16 R24, [R4.64] ;  /* 0x0000000404187981 */ /* 0x000962000c1e1500 */
[----:B------:R-:W-:Y:S02]  /*04a0*/  LEA.HI.X.SX32 R7, R16, R65, 0x1, P0 ;  /* 0x0000004110077211 */ /* 0x000fe400000f0eff */
[C---:B------:R-:W-:Y:S02]  /*04b0*/  LEA R8, P0, R0.reuse, R63, 0x1 ;  /* 0x0000003f00087211 */ /* 0x040fe400078008ff */
[----:B------:R-:W-:Y:S01]  /*04c0*/  LEA R16, R67, R3, 0x1 ;  /* 0x0000000343107211 */ /* 0x000fe200078e08ff */
[----:B------:R0:W5:Y:S01]  /*04d0*/  LDG.E.U16 R41, [R6.64] ;  /* 0x0000000406297981 */ /* 0x000162000c1e1500 */
[----:B------:R-:W-:-:S03]  /*04e0*/  LEA.HI.X.SX32 R9, R0, R65, 0x1, P0 ;  /* 0x0000004100097211 */ /* 0x000fc600000f0eff */
[----:B------:R-:W-:Y:S01]  /*04f0*/  IMAD R0, R67, 0x2, R16 ;  /* 0x0000000243007824 */ /* 0x000fe200078e0210 */
[----:B------:R-:W-:Y:S01]  /*0500*/  LEA R10, P0, R3, R63, 0x1 ;  /* 0x0000003f030a7211 */ /* 0x000fe200078008ff */
[----:B------:R0:W5:Y:S02]  /*0510*/  LDG.E.U16 R43, [R8.64] ;  /* 0x00000004082b7981 */ /* 0x000164000c1e1500 */
[----:B------:R-:W-:Y:S01]  /*0520*/  IMAD R17, R67, 0x2, R0 ;  /* 0x0000000243117824 */ /* 0x000fe200078e0200 */
[----:B------:R-:W-:-:S04]  /*0530*/  LEA.HI.X.SX32 R11, R3, R65, 0x1, P0 ;  /* 0x00000041030b7211 */ /* 0x000fc800000f0eff */
[----:B------:R-:W-:Y:S01]  /*0540*/  LEA R3, R67, R17, 0x1 ;  /* 0x0000001143037211 */ /* 0x000fe200078e08ff */
[----:B------:R1:W5:Y:S01]  /*0550*/  LDG.E.U16 R26, [R10.64] ;  /* 0x000000040a1a7981 */ /* 0x000362000c1e1500 */
[----:B----4-:R-:W-:-:S03]  /*0560*/  LEA R4, P0, R0, R63, 0x1 ;  /* 0x0000003f00047211 */ /* 0x010fc600078008ff */
[C---:B0-----:R-:W-:Y:S01]  /*0570*/  IMAD R15, R67.reuse, 0x2, R3 ;  /* 0x00000002430f7824 */ /* 0x041fe200078e0203 */
[----:B------:R-:W-:Y:S02]  /*0580*/  LEA.HI.X.SX32 R5, R0, R65, 0x1, P0 ;  /* 0x0000004100057211 */ /* 0x000fe400000f0eff */
[CC--:B-1----:R-:W-:Y:S01]  /*0590*/  LEA R12, P1, R16.reuse, R63.reuse, 0x1 ;  /* 0x0000003f100c7211 */ /* 0x0c2fe200078208ff */
[----:B------:R-:W-:Y:S01]  /*05a0*/  IMAD R0, R67, 0x2, R15 ;  /* 0x0000000243007824 */ /* 0x000fe200078e020f */
[----:B------:R-:W-:Y:S01]  /*05b0*/  LEA R6, P0, R17, R63, 0x1 ;  /* 0x0000003f11067211 */ /* 0x000fe200078008ff */
[----:B------:R0:W4:Y:S01]  /*05c0*/  LDG.E.U16 R47, [R4.64] ;  /* 0x00000004042f7981 */ /* 0x000122000c1e1500 */
[-C--:B------:R-:W-:Y:S02]  /*05d0*/  LEA.HI.X.SX32 R13, R16, R65.reuse, 0x1, P1 ;  /* 0x00000041100d7211 */ /* 0x080fe400008f0eff */
[----:B------:R-:W-:Y:S02]  /*05e0*/  LEA R16, R67, R0, 0x1 ;  /* 0x0000000043107211 */ /* 0x000fe400078e08ff */
[----:B------:R-:W-:Y:S01]  /*05f0*/  LEA.HI.X.SX32 R7, R17, R65, 0x1, P0 ;  /* 0x0000004111077211 */ /* 0x000fe200000f0eff */
[----:B------:R1:W4:Y:S02]  /*0600*/  LDG.E.U16 R45, [R12.64] ;  /* 0x000000040c2d7981 */ /* 0x000324000c1e1500 */
[C---:B------:R-:W-:Y:S01]  /*0610*/  IMAD R18, R67.reuse, 0x2, R16 ;  /* 0x0000000243127824 */ /* 0x040fe200078e0210 */
[C---:B------:R-:W-:Y:S01]  /*0620*/  LEA R8, P0, R0.reuse, R63, 0x1 ;  /* 0x0000003f00087211 */ /* 0x040fe200078008ff */
[----:B------:R0:W4:Y:S02]  /*0630*/  LDG.E.U16 R49, [R6.64] ;  /* 0x0000000406317981 */ /* 0x000124000c1e1500 */
[----:B-1----:R-:W-:Y:S01]  /*0640*/  IMAD R13, R67, 0x2, R18 ;  /* 0x00000002430d7824 */ /* 0x002fe200078e0212 */
[----:B------:R-:W-:-:S04]  /*0650*/  LEA.HI.X.SX32 R9, R0, R65, 0x1, P0 ;  /* 0x0000004100097211 */ /* 0x000fc800000f0eff */
[----:B------:R-:W-:Y:S01]  /*0660*/  LEA R0, R67, R13, 0x1 ;  /* 0x0000000d43007211 */ /* 0x000fe200078e08ff */
[----:B------:R1:W4:Y:S01]  /*0670*/  LDG.E.U16 R53, [R8.64] ;  /* 0x0000000408357981 */ /* 0x000322000c1e1500 */
[----:B------:R-:W-:-:S03]  /*0680*/  LEA R14, P1, R15, R63, 0x1 ;  /* 0x0000003f0f0e7211 */ /* 0x000fc600078208ff */
[----:B0-----:R-:W-:Y:S01]  /*0690*/  IMAD R4, R67, 0x2, R0 ;  /* 0x0000000243047824 */ /* 0x001fe200078e0200 */
[----:B------:R-:W-:-:S03]  /*06a0*/  LEA R10, P0, R16, R63, 0x1 ;  /* 0x0000003f100a7211 */ /* 0x000fc600078008ff */
[----:B------:R-:W-:Y:S01]  /*06b0*/  IMAD R19, R67, 0x2, R4 ;  /* 0x0000000243137824 */ /* 0x000fe200078e0204 */
[----:B------:R-:W-:Y:S02]  /*06c0*/  LEA.HI.X.SX32 R15, R15, R65, 0x1, P1 ;  /* 0x000000410f0f7211 */ /* 0x000fe400008f0eff */
[----:B------:R-:W-:Y:S02]  /*06d0*/  LEA R12, P1, R13, R63, 0x1 ;  /* 0x0000003f0d0c7211 */ /* 0x000fe400078208ff */
[----:B------:R-:W-:Y:S01]  /*06e0*/  LEA.HI.X.SX32 R11, R16, R65, 0x1, P0 ;  /* 0x00000041100b7211 */ /* 0x000fe200000f0eff */
[----:B------:R0:W4:Y:S01]  /*06f0*/  LDG.E.U16 R51, [R14.64] ;  /* 0x000000040e337981 */ /* 0x000122000c1e1500 */
[----:B------:R-:W-:Y:S02]  /*0700*/  LEA R6, P0, R0, R63, 0x1 ;  /* 0x0000003f00067211 */ /* 0x000fe400078008ff */
[----:B------:R-:W-:Y:S01]  /*0710*/  LEA R5, R67, R19, 0x1 ;  /* 0x0000001343057211 */ /* 0x000fe200078e08ff */
[----:B------:R1:W4:Y:S01]  /*0720*/  LDG.E.U16 R55, [R10.64] ;  /* 0x000000040a377981 */ /* 0x000322000c1e1500 */
[----:B------:R-:W-:-:S02]  /*0730*/  LEA.HI.X.SX32 R13, R13, R65, 0x1, P1 ;  /* 0x000000410d0d7211 */ /* 0x000fc400008f0eff */
[----:B------:R-:W-:Y:S01]  /*0740*/  LEA.HI.X.SX32 R7, R0, R65, 0x1, P0 ;  /* 0x0000004100077211 */ /* 0x000fe200000f0eff */
[----:B------:R-:W-:Y:S01]  /*0750*/  IMAD R0, R67, 0x2, R5 ;  /* 0x0000000243007824 */ /* 0x000fe200078e0205 */
[CC--:B------:R-:W-:Y:S01]  /*0760*/  LEA R16, P1, R5.reuse, R63.reuse, 0x1 ;  /* 0x0000003f05107211 */ /* 0x0c0fe200078208ff */
[----:B------:R1:W4:Y:S01]  /*0770*/  LDG.E.U16 R57, [R12.64] ;  /* 0x000000040c397981 */ /* 0x000322000c1e1500 */
[C---:B0-----:R-:W-:Y:S02]  /*0780*/  LEA R14, P0, R4.reuse, R63, 0x1 ;  /* 0x0000003f040e7211 */ /* 0x041fe400078008ff */
[-C--:B------:R-:W-:Y:S01]  /*0790*/  LEA.HI.X.SX32 R17, R5, R65.reuse, 0x1, P1 ;  /* 0x0000004105117211 */ /* 0x080fe200008f0eff */
[----:B------:R-:W-:Y:S01]  /*07a0*/  IMAD R5, R67, 0x2, R0 ;  /* 0x0000000243057824 */ /* 0x000fe200078e0200 */
[----:B------:R-:W-:Y:S01]  /*07b0*/  LEA.HI.X.SX32 R15, R4, R65, 0x1, P0 ;  /* 0x00000041040f7211 */ /* 0x000fe200000f0eff */
[----:B------:R0:W4:Y:S01]  /*07c0*/  LDG.E.U16 R59, [R6.64] ;  /* 0x00000004063b7981 */ /* 0x000122000c1e1500 */
[----:B-1----:R-:W-:-:S02]  /*07d0*/  LEA R10, P0, R0, R63, 0x1 ;  /* 0x0000003f000a7211 */ /* 0x002fc400078008ff */
[----:B------:R-:W-:Y:S01]  /*07e0*/  LEA R12, P1, R5, R63, 0x1 ;  /* 0x0000003f050c7211 */ /* 0x000fe200078208ff */
[----:B------:R1:W4:Y:S01]  /*07f0*/  LDG.E.U16 R61, [R16.64] ;  /* 0x00000004103d7981 */ /* 0x000322000c1e1500 */
[----:B------:R-:W-:Y:S02]  /*0800*/  LEA.HI.X.SX32 R11, R0, R65, 0x1, P0 ;  /* 0x00000041000b7211 */ /* 0x000fe400000f0eff */
[----:B------:R-:W-:Y:S01]  /*0810*/  LEA R4, P0, R3, R63, 0x1 ;  /* 0x0000003f03047211 */ /* 0x000fe200078008ff */
[----:B------:R1:W4:Y:S01]  /*0820*/  LDG.E.U16 R15, [R14.64] ;  /* 0x000000040e0f7981 */ /* 0x000322000c1e1500 */
[----:B------:R-:W-:Y:S02]  /*0830*/  LEA R0, R67, R5, 0x1 ;  /* 0x0000000543007211 */ /* 0x000fe400078e08ff */
[-C--:B------:R-:W-:Y:S01]  /*0840*/  LEA.HI.X.SX32 R13, R5, R65.reuse, 0x1, P1 ;  /* 0x00000041050d7211 */ /* 0x080fe200008f0eff */
[----:B------:R-:W4:Y:S01]  /*0850*/  LDG.E.U16 R11, [R10.64] ;  /* 0x000000040a0b7981 */ /* 0x000f22000c1e1500 */
[----:B------:R-:W-:-:S02]  /*0860*/  LEA.HI.X.SX32 R5, R3, R65, 0x1, P0 ;  /* 0x0000004103057211 */ /* 0x000fc400000f0eff */
[CC--:B0-----:R-:W-:Y:S02]  /*0870*/  LEA R6, P0, R18.reuse, R63.reuse, 0x1 ;  /* 0x0000003f12067211 */ /* 0x0c1fe400078008ff */
[C---:B------:R-:W-:Y:S01]  /*0880*/  LEA R8, P1, R19.reuse, R63, 0x1 ;  /* 0x0000003f13087211 */ /* 0x040fe200078208ff */
[----:B------:R-:W4:Y:S01]  /*0890*/  LDG.E.U16 R13, [R12.64] ;  /* 0x000000040c0d7981 */ /* 0x000f22000c1e1500 */
[----:B------:R-:W-:Y:S02]  /*08a0*/  LEA.HI.X.SX32 R7, R18, R65, 0x1, P0 ;  /* 0x0000004112077211 */ /* 0x000fe400000f0eff */
[C---:B-1----:R-:W-:Y:S01]  /*08b0*/  LEA R16, P0, R0.reuse, R63, 0x1 ;  /* 0x0000003f00107211 */ /* 0x042fe200078008ff */
[----:B------:R0:W4:Y:S01]  /*08c0*/  LDG.E.U16 R14, [R4.64] ;  /* 0x00000004040e7981 */ /* 0x000122000c1e1500 */
[-C--:B------:R-:W-:Y:S02]  /*08d0*/  LEA.HI.X.SX32 R9, R19, R65.reuse, 0x1, P1 ;  /* 0x0000004113097211 */ /* 0x080fe400008f0eff */
[----:B------:R-:W-:Y:S01]  /*08e0*/  LEA.HI.X.SX32 R17, R0, R65, 0x1, P0 ;  /* 0x0000004100117211 */ /* 0x000fe200000f0eff */
[----:B------:R-:W4:Y:S04]  /*08f0*/  LDG.E.U16 R6, [R6.64] ;  /* 0x0000000406067981 */ /* 0x000f28000c1e1500 */
[----:B------:R1:W4:Y:S04]  /*0900*/  LDG.E.U16 R8, [R8.64] ;  /* 0x0000000408087981 */ /* 0x000328000c1e1500 */
[----:B------:R-:W4:Y:S01]  /*0910*/  LDG.E.U16 R16, [R16.64] ;  /* 0x0000000410107981 */ /* 0x000f22000c1e1500 */
[----:B------:R-:W-:Y:S01]  /*0920*/  SHF.R.S32.HI R0, RZ, 0x6, R165 ;  /* 0x00000006ff007819 */ /* 0x000fe200000114a5 */
[----:B------:R-:W-:-:S03]  /*0930*/  IMAD.SHL.U32 R3, R2, 0x2, RZ ;  /* 0x0000000202037824 */ /* 0x000fc600078e00ff */
[----:B------:R-:W-:-:S04]  /*0940*/  SGXT R0, R0, 0x1 ;  /* 0x000000010000781a */ /* 0x000fc80000000200 */
[----:B------:R-:W-:-:S04]  /*0950*/  LOP3.LUT R0, R3, 0x90, R0, 0x78, !PT ;  /* 0x0000009003007812 */ /* 0x000fc800078e7800 */
[C---:B------:R-:W-:Y:S02]  /*0960*/  LOP3.LUT R162, R0.reuse, 0x20, RZ, 0x3c, !PT ;  /* 0x0000002000a27812 */ /* 0x040fe400078e3cff */
[C---:B------:R-:W-:Y:S02]  /*0970*/  LOP3.LUT R160, R0.reuse, 0x40, RZ, 0x3c, !PT ;  /* 0x0000004000a07812 */ /* 0x040fe400078e3cff */
[----:B------:R-:W-:Y:S01]  /*0980*/  LOP3.LUT R157, R0, 0x60, RZ, 0x3c, !PT ;  /* 0x00000060009d7812 */ /* 0x000fe200078e3cff */
[----:B------:R-:W-:-:S05]  /*0990*/  IMAD.MOV.U32 R3, RZ, RZ, 0x1 ;  /* 0x00000001ff037424 */ /* 0x000fca00078e00ff */
[----:B------:R-:W-:Y:S01]  /*09a0*/  ISETP.LE.AND P0, PT, R3, c[0x0][0x1d0], PT ;  /* 0x0000740003007a0c */ /* 0x000fe20003f03270 */
[----:B0-----:R-:W-:Y:S01]  /*09b0*/  IMAD.MOV.U32 R4, RZ, RZ, 0x3f800000 ;  /* 0x3f800000ff047424 */ /* 0x001fe200078e00ff */
[----:B------:R-:W-:Y:S01]  /*09c0*/  MOV R3, 0xff800000 ;  /* 0xff80000000037802 */ /* 0x000fe20000000f00 */
[----:B------:R-:W-:Y:S01]  /*09d0*/  IMAD.MOV.U32 R106, RZ, RZ, 0x3f800000 ;  /* 0x3f800000ff6a7424 */ /* 0x000fe200078e00ff */
[----:B------:R-:W-:Y:S01]  /*09e0*/  CS2R R64, SRZ ;  /* 0x0000000000407805 */ /* 0x000fe2000001ff00 */
        /* <DEDUP_REMOVED lines=11> */
[----:B-1----:R-:W-:Y:S01]  /*0aa0*/  IMAD.SHL.U32 R9, R165, 0x8, RZ ;  /* 0x00000008a5097824 */ /* 0x002fe200078e00ff */
[----:B--2---:R-:W-:Y:S04]  /*0ab0*/  STS.U16 [R0], R21 ;  /* 0x0000001500007388 */ /* 0x004fe80000000400 */
[----:B---3--:R-:W-:Y:S04]  /*0ac0*/  STS.U16 [R0+0x400], R27 ;  /* 0x0004001b00007388 */ /* 0x008fe80000000400 */
[----:B-----5:R-:W-:Y:S04]  /*0ad0*/  STS.U16 [R0+0x800], R33 ;  /* 0x0008002100007388 */ /* 0x020fe80000000400 */
[----:B------:R-:W-:Y:S04]  /*0ae0*/  STS.U16 [R0+0xc00], R39 ;  /* 0x000c002700007388 */ /* 0x000fe80000000400 */
[----:B----4-:R-:W-:Y:S04]  /*0af0*/  STS.U16 [R0+0x1000], R45 ;  /* 0x0010002d00007388 */ /* 0x010fe80000000400 */
[----:B------:R-:W-:Y:S04]  /*0b00*/  STS.U16 [R0+0x1400], R51 ;  /* 0x0014003300007388 */ /* 0x000fe80000000400 */
[----:B------:R0:W-:Y:S04]  /*0b10*/  STS.U16 [R0+0x1800], R57 ;  /* 0x0018003900007388 */ /* 0x0001e80000000400 */
[----:B------:R-:W-:Y:S04]  /*0b20*/  STS.U16 [R0+0x1c00], R61 ;  /* 0x001c003d00007388 */ /* 0x000fe80000000400 */
[----:B------:R-:W-:Y:S04]  /*0b30*/  STS.U16 [R162+0x100], R23 ;  /* 0x00010017a2007388 */ /* 0x000fe80000000400 */
[----:B------:R-:W-:Y:S04]  /*0b40*/  STS.U16 [R162+0x500], R29 ;  /* 0x0005001da2007388 */ /* 0x000fe80000000400 */
[----:B------:R-:W-:Y:S04]  /*0b50*/  STS.U16 [R162+0x900], R35 ;  /* 0x00090023a2007388 */ /* 0x000fe80000000400 */
[----:B------:R-:W-:Y:S04]  /*0b60*/  STS.U16 [R162+0xd00], R41 ;  /* 0x000d0029a2007388 */ /* 0x000fe80000000400 */
[----:B------:R-:W-:Y:S04]  /*0b70*/  STS.U16 [R162+0x1100], R47 ;  /* 0x0011002fa2007388 */ /* 0x000fe80000000400 */
        /* <DEDUP_REMOVED lines=16> */
[----:B------:R-:W-:Y:S01]  /*0c80*/  STS.U16 [R157+0x1f00], R16 ;  /* 0x001f00109d007388 */ /* 0x000fe20000000400 */
[----:B0-----:R-:W-:Y:S01]  /*0c90*/  CS2R R56, SRZ ;  /* 0x0000000000387805 */ /* 0x001fe2000001ff00 */
[----:B-1----:R-:W-:Y:S01]  /*0ca0*/  CS2R R58, SRZ ;  /* 0x00000000003a7805 */ /* 0x002fe2000001ff00 */
[----:B------:R-:W-:Y:S01]  /*0cb0*/  CS2R R52, SRZ ;  /* 0x0000000000347805 */ /* 0x000fe2000001ff00 */
[----:B------:R0:W-:Y:S01]  /*0cc0*/  STS.U16 [R157+0x300], R20 ;  /* 0x000300149d007388 */ /* 0x0001e20000000400 */
[----:B--2---:R-:W-:-:S03]  /*0cd0*/  CS2R R54, SRZ ;  /* 0x0000000000367805 */ /* 0x004fc6000001ff00 */
[----:B------:R1:W-:Y:S01]  /*0ce0*/  STS.U16 [R157+0xf00], R26 ;  /* 0x000f001a9d007388 */ /* 0x0003e20000000400 */
[----:B0-----:R-:W-:Y:S01]  /*0cf0*/  MOV R20, 0xff800000 ;  /* 0xff80000000147802 */ /* 0x001fe20000000f00 */
[----:B-1----:R-:W-:Y:S01]  /*0d00*/  IMAD.SHL.U32 R26, R165, 0x2, RZ ;  /* 0x00000002a51a7824 */ /* 0x002fe200078e00ff */
[----:B------:R-:W-:Y:S05]  /*0d10*/  @!P0 BRA `(.L_x_0) ;  /* 0x00001da000008947 */ /* 0x000fea0003800000 */
[----:B------:R-:W-:Y:S01]  /*0d20*/  IMAD R4, R2, c[0x0][0x1a8], RZ ;  /* 0x00006a0002047a24 */ /* 0x000fe200078e02ff */
[----:B------:R-:W-:Y:S01]  /*0d30*/  LOP3.LUT R13, R9, 0x30, RZ, 0xc0, !PT ;  /* 0x00000030090d7812 */ /* 0x000fe200078ec0ff */
[----:B------:R-:W-:Y:S01]  /*0d40*/  IMAD R2, R28, c[0x0][0x1a0], RZ ;  /* 0x000068001c027a24 */ /* 0x000fe200078e02ff */
[C---:B------:R-:W-:Y:S01]  /*0d50*/  SHF.L.U32 R7, R165.reuse, 0x6, RZ ;  /* 0x00000006a5077819 */ /* 0x040fe200000006ff */
[C---:B------:R-:W-:Y:S01]  /*0d60*/  IMAD.HI R5, R4.reuse, 0x2, RZ ;  /* 0x0000000204057827 */ /* 0x040fe200078e02ff */
[----:B------:R-:W-:Y:S01]  /*0d70*/  SHF.L.U32 R6, R4, 0x1, RZ ;  /* 0x0000000104067819 */ /* 0x000fe200000006ff */
[----:B------:R-:W-:Y:S01]  /*0d80*/  CS2R R56, SRZ ;  /* 0x0000000000387805 */ /* 0x000fe2000001ff00 */
[----:B------:R-:W-:Y:S01]  /*0d90*/  LOP3.LUT R4, R165, 0x1f, RZ, 0xc0, !PT ;  /* 0x0000001fa5047812 */ /* 0x000fe200078ec0ff */
[----:B------:R-:W-:Y:S01]  /*0da0*/  IMAD.SHL.U32 R3, R2, 0x2, RZ ;  /* 0x0000000202037824 */ /* 0x000fe200078e00ff */
[----:B------:R-:W-:Y:S01]  /*0db0*/  LOP3.LUT R8, R26, 0x10, RZ, 0xc0, !PT ;  /* 0x000000101a087812 */ /* 0x000fe200078ec0ff */
[----:B------:R-:W-:Y:S01]  /*0dc0*/  IMAD.HI R2, R2, 0x2, RZ ;  /* 0x0000000202027827 */ /* 0x000fe200078e02ff */
[----:B------:R-:W-:Y:S01]  /*0dd0*/  LOP3.LUT R11, R7, 0x400, RZ, 0xc0, !PT ;  /* 0x00000400070b7812 */ /* 0x000fe200078ec0ff */
[----:B------:R-:W-:Y:S01]  /*0de0*/  CS2R R58, SRZ ;  /* 0x00000000003a7805 */ /* 0x000fe2000001ff00 */
[----:B------:R-:W-:Y:S01]  /*0df0*/  IADD3 R127, P0, P1, R6, c[0x0][0x168], R3 ;  /* 0x00005a00067f7a10 */ /* 0x000fe2000791e003 */
[----:B------:R-:W-:Y:S01]  /*0e00*/  IMAD R3, R164, c[0x0][0x1a4], RZ ;  /* 0x00006900a4037a24 */ /* 0x000fe200078e02ff */
[----:B------:R-:W-:Y:S01]  /*0e10*/  LOP3.LUT R6, R165, 0x7, RZ, 0xc0, !PT ;  /* 0x00000007a5067812 */ /* 0x000fe200078ec0ff */
[----:B------:R-:W-:Y:S01]  /*0e20*/  IMAD.MOV.U32 R19, RZ, RZ, c[0x0][0x1a4] ;  /* 0x00006900ff137624 */ /* 0x000fe200078e00ff */
[----:B------:R-:W-:Y:S01]  /*0e30*/  IADD3.X R17, R5, c[0x0][0x16c], R2, P0, P1 ;  /* 0x00005b0005117a10 */ /* 0x000fe200007e2402 */
[----:B------:R-:W-:Y:S01]  /*0e40*/  IMAD R2, R28, c[0x0][0x1b0], RZ ;  /* 0x00006c001c027a24 */ /* 0x000fe200078e02ff */
[C---:B------:R-:W-:Y:S01]  /*0e50*/  LEA R10, R6.reuse, R13, 0x6 ;  /* 0x0000000d060a7211 */ /* 0x040fe200078e30ff */
[----:B------:R-:W-:Y:S01]  /*0e60*/  IMAD R24, R6, 0x90, RZ ;  /* 0x0000009006187824 */ /* 0x000fe200078e02ff */
[--C-:B------:R-:W-:Y:S01]  /*0e70*/  LOP3.LUT R7, R8, 0x60, R165.reuse, 0xf8, !PT ;  /* 0x0000006008077812 */ /* 0x100fe200078ef8a5 */
[C---:B------:R-:W-:Y:S01]  /*0e80*/  IMAD.SHL.U32 R5, R2.reuse, 0x2, RZ ;  /* 0x0000000202057824 */ /* 0x040fe200078e00ff */
[----:B------:R-:W-:Y:S01]  /*0e90*/  SHF.R.U32.HI R15, RZ, 0x5, R165 ;  /* 0x00000005ff0f7819 */ /* 0x000fe200000116a5 */
[----:B------:R-:W-:Y:S01]  /*0ea0*/  IMAD.HI R9, R2, 0x2, RZ ;  /* 0x0000000202097827 */ /* 0x000fe200078e02ff */
[----:B------:R-:W-:Y:S01]  /*0eb0*/  LOP3.LUT R14, R24, R7, RZ, 0x3c, !PT ;  /* 0x00000007180e7212 */ /* 0x000fe200078e3cff */
[----:B------:R-:W-:Y:S01]  /*0ec0*/  CS2R R64, SRZ ;  /* 0x0000000000407805 */ /* 0x000fe2000001ff00 */
[----:B------:R-:W-:Y:S01]  /*0ed0*/  MOV R27, c[0x0][0x1b8] ;  /* 0x00006e00001b7a02 */ /* 0x000fe20000000f00 */
[----:B------:R-:W-:Y:S01]  /*0ee0*/  IMAD R2, R4, c[0x0][0x1b4], RZ ;  /* 0x00006d0004027a24 */ /* 0x000fe200078e02ff */
[----:B------:R-:W-:Y:S01]  /*0ef0*/  MOV R107, 0xff800000 ;  /* 0xff800000006b7802 */ /* 0x000fe20000000f00 */
[C---:B------:R-:W-:Y:S01]  /*0f00*/  IMAD R4, R19.reuse, 0x2, R3 ;  /* 0x0000000213047824 */ /* 0x040fe200078e0203 */
[----:B------:R-:W-:Y:S01]  /*0f10*/  CS2R R66, SRZ ;  /* 0x0000000000427805 */ /* 0x000fe2000001ff00 */
[C---:B------:R-:W-:Y:S01]  /*0f20*/  IMAD.SHL.U32 R8, R2.reuse, 0x2, RZ ;  /* 0x0000000202087824 */ /* 0x040fe200078e00ff */
[----:B------:R-:W-:Y:S01]  /*0f30*/  CS2R R68, SRZ ;  /* 0x0000000000447805 */ /* 0x000fe2000001ff00 */
[----:B------:R-:W-:Y:S01]  /*0f40*/  IMAD R6, R19, 0x2, R4 ;  /* 0x0000000213067824 */ /* 0x000fe200078e0204 */
[----:B------:R-:W-:Y:S01]  /*0f50*/  CS2R R70, SRZ ;  /* 0x0000000000467805 */ /* 0x000fe2000001ff00 */
[----:B------:R-:W-:Y:S01]  /*0f60*/  IMAD.HI R12, R2, 0x2, RZ ;  /* 0x00000002020c7827 */ /* 0x000fe200078e02ff */
[----:B------:R-:W-:Y:S01]  /*0f70*/  SGXT.U32 R2, R15, 0x2 ;  /* 0x000000020f02781a */ /* 0x000fe20000000000 */
[----:B------:R-:W-:Y:S01]  /*0f80*/  CS2R R72, SRZ ;  /* 0x0000000000487805 */ /* 0x000fe2000001ff00 */
[----:B------:R-:W-:Y:S01]  /*0f90*/  LEA R7, R19, R6, 0x1 ;  /* 0x0000000613077211 */ /* 0x000fe200078e08ff */
[----:B------:R-:W-:Y:S01]  /*0fa0*/  IMAD.MOV.U32 R106, RZ, RZ, 0x3f800000 ;  /* 0x3f800000ff6a7424 */ /* 0x000fe200078e00ff */
[----:B------:R-:W-:Y:S01]  /*0fb0*/  IADD3 R105, P0, P1, R8, c[0x0][0x170], R5 ;  /* 0x00005c0008697a10 */ /* 0x000fe2000791e005 */
[----:B------:R-:W-:Y:S01]  /*0fc0*/  IMAD.IADD R5, R11, 0x1, R14 ;  /* 0x000000010b057824 */ /* 0x000fe200078e020e */
[-C--:B------:R-:W-:Y:S01]  /*0fd0*/  LEA R152, P2, R6, R127.reuse, 0x1 ;  /* 0x0000007f06987211 */ /* 0x080fe200078408ff */
[----:B------:R-:W-:Y:S01]  /*0fe0*/  IMAD R8, R19, 0x2, R7 ;  /* 0x0000000213087824 */ /* 0x000fe200078e0207 */
[----:B------:R-:W-:Y:S01]  /*0ff0*/  IADD3.X R25, R12, c[0x0][0x174], R9, P0, P1 ;  /* 0x00005d000c197a10 */ /* 0x000fe200007e2409 */
[----:B------:R-:W-:Y:S01]  /*1000*/  IMAD R11, R2, c[0x0][0x1b8], RZ ;  /* 0x00006e00020b7a24 */ /* 0x000fe200078e02ff */
[-C--:B------:R-:W-:Y:S01]  /*1010*/  LEA R158, P0, R3, R127.reuse, 0x1 ;  /* 0x0000007f039e7211 */ /* 0x080fe200078008ff */
[----:B------:R-:W-:Y:S01]  /*1020*/  IMAD R2, R19, 0x2, R8 ;  /* 0x0000000213027824 */ /* 0x000fe200078e0208 */
[C---:B------:R-:W-:Y:S01]  /*1030*/  LEA R154, P1, R4.reuse, R127, 0x1 ;  /* 0x0000007f049a7211 */ /* 0x040fe200078208ff */
[----:B------:R-:W-:Y:S01]  /*1040*/  CS2R R74, SRZ ;  /* 0x00000000004a7805 */ /* 0x000fe2000001ff00 */
[-C--:B------:R-:W-:Y:S01]  /*1050*/  LEA.HI.X.SX32 R159, R3, R17.reuse, 0x1, P0 ;  /* 0x00000011039f7211 */ /* 0x080fe200000f0eff */
[C---:B------:R-:W-:Y:S01]  /*1060*/  IMAD R9, R19.reuse, 0x2, R2 ;  /* 0x0000000213097824 */ /* 0x040fe200078e0202 */
[-C--:B------:R-:W-:Y:S01]  /*1070*/  LEA.HI.X.SX32 R155, R4, R17.reuse, 0x1, P1 ;  /* 0x00000011049b7211 */ /* 0x080fe200008f0eff */
[----:B------:R-:W-:Y:S01]  /*1080*/  CS2R R76, SRZ ;  /* 0x00000000004c7805 */ /* 0x000fe2000001ff00 */
[----:B------:R-:W-:Y:S01]  /*1090*/  LEA.HI.X.SX32 R153, R6, R17, 0x1, P2 ;  /* 0x0000001106997211 */ /* 0x000fe200010f0eff */
[----:B------:R-:W-:Y:S01]  /*10a0*/  IMAD R3, R19, 0x2, R9 ;  /* 0x0000000213037824 */ /* 0x000fe200078e0209 */
[-C--:B------:R-:W-:Y:S01]  /*10b0*/  LEA R150, P0, R7, R127.reuse, 0x1 ;  /* 0x0000007f07967211 */ /* 0x080fe200078008ff */
[----:B------:R-:W-:Y:S01]  /*10c0*/  CS2R R78, SRZ ;  /* 0x00000000004e7805 */ /* 0x000fe2000001ff00 */
[----:B------:R-:W-:Y:S01]  /*10d0*/  LEA R148, P1, R8, R127, 0x1 ;  /* 0x0000007f08947211 */ /* 0x000fe200078208ff */
[----:B------:R-:W-:Y:S01]  /*10e0*/  CS2R R80, SRZ ;  /* 0x0000000000507805 */ /* 0x000fe2000001ff00 */
[----:B------:R-:W-:Y:S01]  /*10f0*/  LEA R4, R19, R3, 0x1 ;  /* 0x0000000313047211 */ /* 0x000fe200078e08ff */
[----:B------:R-:W-:Y:S01]  /*1100*/  CS2R R82, SRZ ;  /* 0x0000000000527805 */ /* 0x000fe2000001ff00 */
[----:B------:R-:W-:Y:S01]  /*1110*/  LEA.HI.X.SX32 R151, R7, R17, 0x1, P0 ;  /* 0x0000001107977211 */ /* 0x000fe200000f0eff */
[----:B------:R-:W-:Y:S01]  /*1120*/  CS2R R84, SRZ ;  /* 0x0000000000547805 */ /* 0x000fe2000001ff00 */
[C---:B------:R-:W-:Y:S01]  /*1130*/  LEA R146, P0, R2.reuse, R127, 0x1 ;  /* 0x0000007f02927211 */ /* 0x040fe200078008ff */
[----:B------:R-:W-:Y:S01]  /*1140*/  IMAD R6, R19, 0x2, R4 ;  /* 0x0000000213067824 */ /* 0x000fe200078e0204 */
[----:B------:R-:W-:Y:S01]  /*1150*/  LEA R12, R27, R11, 0x2 ;  /* 0x0000000b1b0c7211 */ /* 0x000fe200078e10ff */
[----:B------:R-:W-:Y:S01]  /*1160*/  CS2R R86, SRZ ;  /* 0x0000000000567805 */ /* 0x000fe2000001ff00 */
[-C--:B------:R-:W-:Y:S01]  /*1170*/  LEA.HI.X.SX32 R147, R2, R17.reuse, 0x1, P0 ;  /* 0x0000001102937211 */ /* 0x080fe200000f0eff */
[----:B------:R-:W-:Y:S01]  /*1180*/  IMAD R7, R19, 0x2, R6 ;  /* 0x0000000213077824 */ /* 0x000fe200078e0206 */
[----:B------:R-:W-:Y:S01]  /*1190*/  LEA.HI.X.SX32 R149, R8, R17, 0x1, P1 ;  /* 0x0000001108957211 */ /* 0x000fe200008f0eff */
[----:B------:R-:W-:Y:S01]  /*11a0*/  IMAD R13, R27, 0x4, R12 ;  /* 0x000000041b0d7824 */ /* 0x000fe200078e020c */
[----:B------:R-:W-:Y:S01]  /*11b0*/  LEA R144, P1, R9, R127, 0x1 ;  /* 0x0000007f09907211 */ /* 0x000fe200078208ff */
[----:B------:R-:W-:Y:S01]  /*11c0*/  CS2R R52, SRZ ;  /* 0x0000000000347805 */ /* 0x000fe2000001ff00 */
[----:B------:R-:W-:Y:S01]  /*11d0*/  LEA R2, R19, R7, 0x1 ;  /* 0x0000000713027211 */ /* 0x000fe200078e08ff */
[----:B------:R-:W-:Y:S01]  /*11e0*/  IMAD R14, R27, 0x4, R13 ;  /* 0x000000041b0e7824 */ /* 0x000fe200078e020d */
[----:B------:R-:W-:Y:S01]  /*11f0*/  LEA R142, P0, R3, R127, 0x1 ;  /* 0x0000007f038e7211 */ /* 0x000fe200078008ff */
[----:B------:R-:W-:Y:S01]  /*1200*/  CS2R R54, SRZ ;  /* 0x0000000000367805 */ /* 0x000fe2000001ff00 */
[-C--:B------:R-:W-:Y:S01]  /*1210*/  LEA.HI.X.SX32 R145, R9, R17.reuse, 0x1, P1 ;  /* 0x0000001109917211 */ /* 0x080fe200008f0eff */
[----:B------:R-:W-:Y:S01]  /*1220*/  IMAD R8, R19, 0x2, R2 ;  /* 0x0000000213087824 */ /* 0x000fe200078e0202 */
[----:B------:R-:W-:-:S02]  /*1230*/  LEA.HI.X.SX32 R143, R3, R17, 0x1, P0 ;  /* 0x00000011038f7211 */ /* 0x000fc400000f0eff */
[-C--:B------:R-:W-:Y:S01]  /*1240*/  LEA R140, P1, R4, R127.reuse, 0x1 ;  /* 0x0000007f048c7211 */ /* 0x080fe200078208ff */
[C---:B------:R-:W-:Y:S01]  /*1250*/  IMAD R3, R19.reuse, 0x2, R8 ;  /* 0x0000000213037824 */ /* 0x040fe200078e0208 */
[----:B------:R-:W-:Y:S02]  /*1260*/  LEA R134, P2, R2, R127, 0x1 ;  /* 0x0000007f02867211 */ /* 0x000fe400078408ff */
[----:B------:R-:W-:Y:S02]  /*1270*/  LEA.HI.X.SX32 R141, R4, R17, 0x1, P1 ;  /* 0x00000011048d7211 */ /* 0x000fe400008f0eff */
[----:B------:R-:W-:Y:S02]  /*1280*/  LEA R4, R19, R3, 0x1 ;  /* 0x0000000313047211 */ /* 0x000fe400078e08ff */
[----:B------:R-:W-:Y:S02]  /*1290*/  LEA R15, R27, R14, 0x2 ;  /* 0x0000000e1b0f7211 */ /* 0x000fe400078e10ff */
[----:B------:R-:W-:Y:S01]  /*12a0*/  LEA.HI.X.SX32 R135, R2, R17, 0x1, P2 ;  /* 0x0000001102877211 */ /* 0x000fe200010f0eff */
[----:B------:R-:W-:Y:S01]  /*12b0*/  IMAD R2, R19, 0x2, R4 ;  /* 0x0000000213027824 */ /* 0x000fe200078e0204 */
[-C--:B------:R-:W-:Y:S01]  /*12c0*/  LEA R138, P0, R6, R127.reuse, 0x1 ;  /* 0x0000007f068a7211 */ /* 0x080fe200078008ff */
[----:B------:R-:W-:Y:S01]  /*12d0*/  IMAD R16, R27, 0x4, R15 ;  /* 0x000000041b107824 */ /* 0x000fe200078e020f */
[----:B------:R-:W-:-:S02]  /*12e0*/  LEA R136, P1, R7, R127, 0x1 ;  /* 0x0000007f07887211 */ /* 0x000fc400078208ff */
[----:B------:R-:W-:Y:S02]  /*12f0*/  LEA R126, P3, R2, R127, 0x1 ;  /* 0x0000007f027e7211 */ /* 0x000fe400078608ff */
[----:B------:R-:W-:Y:S02]  /*1300*/  LEA R9, R27, R16, 0x2 ;  /* 0x000000101b097211 */ /* 0x000fe400078e10ff */
[-C--:B------:R-:W-:Y:S02]  /*1310*/  LEA.HI.X.SX32 R139, R6, R17.reuse, 0x1, P0 ;  /* 0x00000011068b7211 */ /* 0x080fe400000f0eff */
[----:B------:R-:W-:Y:S02]  /*1320*/  LEA.HI.X.SX32 R137, R7, R17, 0x1, P1 ;  /* 0x0000001107897211 */ /* 0x000fe400008f0eff */
[-C--:B------:R-:W-:Y:S02]  /*1330*/  LEA R132, P0, R8, R127.reuse, 0x1 ;  /* 0x0000007f08847211 */ /* 0x080fe400078008ff */
[----:B------:R-:W-:-:S02]  /*1340*/  LEA R130, P1, R3, R127, 0x1 ;  /* 0x0000007f03827211 */ /* 0x000fc400078208ff */
[----:B------:R-:W-:Y:S02]  /*1350*/  LEA R128, P2, R4, R127, 0x1 ;  /* 0x0000007f04807211 */ /* 0x000fe400078408ff */
[----:B------:R-:W-:Y:S02]  /*1360*/  LEA.HI.X.SX32 R127, R2, R17, 0x1, P3 ;  /* 0x00000011027f7211 */ /* 0x000fe400018f0eff */
[----:B------:R-:W-:Y:S02]  /*1370*/  LEA R2, R27, R9, 0x2 ;  /* 0x000000091b027211 */ /* 0x000fe400078e10ff */
[-C--:B------:R-:W-:Y:S02]  /*1380*/  LEA.HI.X.SX32 R131, R3, R17.reuse, 0x1, P1 ;  /* 0x0000001103837211 */ /* 0x080fe400008f0eff */
[----:B------:R-:W-:Y:S01]  /*1390*/  LEA.HI.X.SX32 R129, R4, R17, 0x1, P2 ;  /* 0x0000001104817211 */ /* 0x000fe200010f0eff */
[----:B------:R-:W-:Y:S01]  /*13a0*/  IMAD R3, R27, 0x4, R2 ;  /* 0x000000041b037824 */ /* 0x000fe200078e0202 */
[----:B------:R-:W-:-:S02]  /*13b0*/  LEA R122, P1, R12, R105, 0x1 ;  /* 0x000000690c7a7211 */ /* 0x000fc400078208ff */
[----:B------:R-:W-:Y:S02]  /*13c0*/  LEA R120, P2, R13, R105, 0x1 ;  /* 0x000000690d787211 */ /* 0x000fe400078408ff */
[C---:B------:R-:W-:Y:S02]  /*13d0*/  LEA R4, R27.reuse, R3, 0x2 ;  /* 0x000000031b047211 */ /* 0x040fe400078e10ff */
[----:B------:R-:W-:Y:S02]  /*13e0*/  LEA.HI.X.SX32 R133, R8, R17, 0x1, P0 ;  /* 0x0000001108857211 */ /* 0x000fe400000f0eff */
[-C--:B------:R-:W-:Y:S01]  /*13f0*/  LEA.HI.X.SX32 R123, R12, R25.reuse, 0x1, P1 ;  /* 0x000000190c7b7211 */ /* 0x080fe200008f0eff */
[----:B------:R-:W-:Y:S01]  /*1400*/  IMAD R6, R27, 0x4, R4 ;  /* 0x000000041b067824 */ /* 0x000fe200078e0204 */
[----:B------:R-:W-:Y:S02]  /*1410*/  LEA.HI.X.SX32 R121, R13, R25, 0x1, P2 ;  /* 0x000000190d797211 */ /* 0x000fe400010f0eff */
[----:B------:R-:W-:-:S02]  /*1420*/  LEA R124, P0, R11, R105, 0x1 ;  /* 0x000000690b7c7211 */ /* 0x000fc400078008ff */
[-C--:B------:R-:W-:Y:S02]  /*1430*/  LEA R108, P1, R15, R105.reuse, 0x1 ;  /* 0x000000690f6c7211 */ /* 0x080fe400078208ff */
[C---:B------:R-:W-:Y:S02]  /*1440*/  LEA R12, P2, R16.reuse, R105, 0x1 ;  /* 0x00000069100c7211 */ /* 0x040fe400078408ff */
[----:B------:R-:W-:Y:S02]  /*1450*/  LEA R7, R27, R6, 0x2 ;  /* 0x000000061b077211 */ /* 0x000fe400078e10ff */
[-C--:B------:R-:W-:Y:S02]  /*1460*/  LEA.HI.X.SX32 R125, R11, R25.reuse, 0x1, P0 ;  /* 0x000000190b7d7211 */ /* 0x080fe400000f0eff */
[-C--:B------:R-:W-:Y:S01]  /*1470*/  LEA.HI.X.SX32 R109, R15, R25.reuse, 0x1, P1 ;  /* 0x000000190f6d7211 */ /* 0x080fe200008f0eff */
[----:B------:R-:W-:Y:S01]  /*1480*/  IMAD R8, R27, 0x4, R7 ;  /* 0x000000041b087824 */ /* 0x000fe200078e0207 */
[----:B------:R-:W-:-:S02]  /*1490*/  LEA.HI.X.SX32 R13, R16, R25, 0x1, P2 ;  /* 0x00000019100d7211 */ /* 0x000fc400010f0eff */
[-C--:B------:R-:W-:Y:S02]  /*14a0*/  LEA R118, P0, R14, R105.reuse, 0x1 ;  /* 0x000000690e767211 */ /* 0x080fe400078008ff */
[----:B------:R-:W-:Y:S02]  /*14b0*/  LEA R16, P1, R2, R105, 0x1 ;  /* 0x0000006902107211 */ /* 0x000fe400078208ff */
[-C--:B------:R-:W-:Y:S02]  /*14c0*/  LEA.HI.X.SX32 R119, R14, R25.reuse, 0x1, P0 ;  /* 0x000000190e777211 */ /* 0x080fe400000f0eff */
[----:B------:R-:W-:Y:S02]  /*14d0*/  LEA.HI.X.SX32 R17, R2, R25, 0x1, P1 ;  /* 0x0000001902117211 */ /* 0x000fe400008f0eff */
[-C--:B------:R-:W-:Y:S02]  /*14e0*/  LEA R14, P0, R9, R105.reuse, 0x1 ;  /* 0x00000069090e7211 */ /* 0x080fe400078008ff */
[----:B------:R-:W-:-:S02]  /*14f0*/  LEA R18, P2, R3, R105, 0x1 ;  /* 0x0000006903127211 */ /* 0x000fc400078408ff */
[----:B------:R-:W-:Y:S02]  /*1500*/  LEA R2, R27, R8, 0x2 ;  /* 0x000000081b027211 */ /* 0x000fe400078e10ff */
[-C--:B------:R-:W-:Y:S02]  /*1510*/  LEA.HI.X.SX32 R15, R9, R25.reuse, 0x1, P0 ;  /* 0x00000019090f7211 */ /* 0x080fe400000f0eff */
[----:B------:R-:W-:Y:S01]  /*1520*/  LEA.HI.X.SX32 R19, R3, R25, 0x1, P2 ;  /* 0x0000001903137211 */ /* 0x000fe200010f0eff */
[----:B------:R-:W-:Y:S01]  /*1530*/  IMAD R3, R27, 0x4, R2 ;  /* 0x000000041b037824 */ /* 0x000fe200078e0202 */
[-C--:B------:R-:W-:Y:S02]  /*1540*/  LEA R20, P0, R4, R105.reuse, 0x1 ;  /* 0x0000006904147211 */ /* 0x080fe400078008ff */
[-C--:B------:R-:W-:Y:S02]  /*1550*/  LEA R22, P1, R6, R105.reuse, 0x1 ;  /* 0x0000006906167211 */ /* 0x080fe400078208ff */
[----:B------:R-:W-:-:S02]  /*1560*/  LEA R96, P2, R7, R105, 0x1 ;  /* 0x0000006907607211 */ /* 0x000fc400078408ff */
[----:B------:R-:W-:Y:S02]  /*1570*/  LEA.HI.X.SX32 R21, R4, R25, 0x1, P0 ;  /* 0x0000001904157211 */ /* 0x000fe400000f0eff */
[----:B------:R-:W-:Y:S02]  /*1580*/  LEA R4, R27, R3, 0x2 ;  /* 0x000000031b047211 */ /* 0x000fe400078e10ff */
[-C--:B------:R-:W-:Y:S02]  /*1590*/  LEA.HI.X.SX32 R23, R6, R25.reuse, 0x1, P1 ;  /* 0x0000001906177211 */ /* 0x080fe400008f0eff */
[----:B------:R-:W-:Y:S01]  /*15a0*/  LEA.HI.X.SX32 R97, R7, R25, 0x1, P2 ;  /* 0x0000001907617211 */ /* 0x000fe200010f0eff */
[----:B------:R-:W-:Y:S01]  /*15b0*/  IMAD.MOV.U32 R7, RZ, RZ, RZ ;  /* 0x000000ffff077224 */ /* 0x000fe200078e00ff */
[-C--:B------:R-:W-:Y:S02]  /*15c0*/  LEA R100, P1, R2, R105.reuse, 0x1 ;  /* 0x0000006902647211 */ /* 0x080fe400078208ff */
[----:B------:R-:W-:-:S02]  /*15d0*/  LEA R102, P2, R3, R105, 0x1 ;  /* 0x0000006903667211 */ /* 0x000fc400078408ff */
[-C--:B------:R-:W-:Y:S02]  /*15e0*/  LEA R104, P3, R4, R105.reuse, 0x1 ;  /* 0x0000006904687211 */ /* 0x080fe400078608ff */
[----:B------:R-:W-:Y:S02]  /*15f0*/  LEA R98, P0, R8, R105, 0x1 ;  /* 0x0000006908627211 */ /* 0x000fe400078008ff */
[----:B------:R-:W-:Y:S02]  /*1600*/  LOP3.LUT R9, R24, 0x30, R26, 0x78, !PT ;  /* 0x0000003018097812 */ /* 0x000fe400078e781a */
[-C--:B------:R-:W-:Y:S02]  /*1610*/  LEA.HI.X.SX32 R101, R2, R25.reuse, 0x1, P1 ;  /* 0x0000001902657211 */ /* 0x080fe400008f0eff */
[-C--:B------:R-:W-:Y:S02]  /*1620*/  LEA.HI.X.SX32 R103, R3, R25.reuse, 0x1, P2 ;  /* 0x0000001903677211 */ /* 0x080fe400010f0eff */
[-C--:B------:R-:W-:Y:S01]  /*1630*/  LEA.HI.X.SX32 R105, R4, R25.reuse, 0x1, P3 ;  /* 0x0000001904697211 */ /* 0x080fe200018f0eff */
[----:B------:R-:W-:Y:S01]  /*1640*/  IMAD.MOV.U32 R4, RZ, RZ, 0x3f800000 ;  /* 0x3f800000ff047424 */ /* 0x000fe200078e00ff */
[----:B------:R-:W-:Y:S01]  /*1650*/  LEA.HI.X.SX32 R99, R8, R25, 0x1, P0 ;  /* 0x0000001908637211 */ /* 0x000fe200000f0eff */
[----:B------:R-:W-:Y:S01]  /*1660*/  CS2R R2, SRZ ;  /* 0x0000000000027805 */ /* 0x000fe2000001ff00 */
[----:B------:R-:W-:-:S02]  /*1670*/  MOV R11, 0xff800000 ;  /* 0xff800000000b7802 */ /* 0x000fc40000000f00 */
[----:B------:R-:W-:Y:S02]  /*1680*/  LOP3.LUT R10, R10, 0x30, R26, 0x78, !PT ;  /* 0x000000300a0a7812 */ /* 0x000fe400078e781a */
[----:B------:R-:W-:Y:S02]  /*1690*/  LOP3.LUT R163, R9, 0x40, RZ, 0x3c, !PT ;  /* 0x0000004009a37812 */ /* 0x000fe400078e3cff */
.L_x_2:
[----:B------:R-:W-:-:S04]  /*16a0*/  IMAD.WIDE R28, R7, 0x2, R152 ;  /* 0x00000002071c7825 */ /* 0x000fc800078e0298 */
[C---:B------:R-:W-:Y:S01]  /*16b0*/  IMAD.WIDE R36, R7.reuse, 0x2, R148 ;  /* 0x0000000207247825 */ /* 0x040fe200078e0294 */
[----:B------:R0:W2:Y:S03]  /*16c0*/  LDG.E.U16 R89, [R28.64] ;  /* 0x000000041c597981 */ /* 0x0000a6000c1e1500 */
[C---:B------:R-:W-:Y:S01]  /*16d0*/  IMAD.WIDE R24, R7.reuse, 0x2, R158 ;  /* 0x0000000207187825 */ /* 0x040fe200078e029e */
[----:B------:R1:W3:Y:S03]  /*16e0*/  LDG.E.U16 R51, [R36.64] ;  /* 0x0000000424337981 */ /* 0x0002e6000c1e1500 */
[C---:B------:R-:W-:Y:S01]  /*16f0*/  IMAD.WIDE R26, R7.reuse, 0x2, R154 ;  /* 0x00000002071a7825 */ /* 0x040fe200078e029a */
[----:B------:R4:W5:Y:S03]  /*1700*/  LDG.E.U16 R47, [R24.64] ;  /* 0x00000004182f7981 */ /* 0x000966000c1e1500 */
[C---:B------:R-:W-:Y:S01]  /*1710*/  IMAD.WIDE R38, R7.reuse, 0x2, R146 ;  /* 0x0000000207267825 */ /* 0x040fe200078e0292 */
[----:B------:R0:W2:Y:S03]  /*1720*/  LDG.E.U16 R49, [R26.64] ;  /* 0x000000041a317981 */ /* 0x0000a6000c1e1500 */
[C---:B------:R-:W-:Y:S01]  /*1730*/  IMAD.WIDE R42, R7.reuse, 0x2, R140 ;  /* 0x00000002072a7825 */ /* 0x040fe200078e028c */
[----:B------:R0:W2:Y:S03]  /*1740*/  LDG.E.U16 R61, [R38.64] ;  /* 0x00000004263d7981 */ /* 0x0000a6000c1e1500 */
[----:B------:R-:W-:-:S02]  /*1750*/  IMAD.WIDE R32, R7, 0x2, R132 ;  /* 0x0000000207207825 */ /* 0x000fc400078e0284 */
[----:B------:R-:W2:Y:S02]  /*1760*/  LDG.E.U16 R43, [R42.64] ;  /* 0x000000042a2b7981 */ /* 0x000ea4000c1e1500 */
[C---:B------:R-:W-:Y:S02]  /*1770*/  IMAD.WIDE R44, R7.reuse, 0x2, R138 ;  /* 0x00000002072c7825 */ /* 0x040fe400078e028a */
[----:B------:R-:W2:Y:S02]  /*1780*/  LDG.E.U16 R33, [R32.64] ;  /* 0x0000000420217981 */ /* 0x000ea4000c1e1500 */
[C---:B------:R-:W-:Y:S02]  /*1790*/  IMAD.WIDE R30, R7.reuse, 0x2, R130 ;  /* 0x00000002071e7825 */ /* 0x040fe400078e0282 */
[----:B------:R-:W2:Y:S02]  /*17a0*/  LDG.E.U16 R45, [R44.64] ;  /* 0x000000042c2d7981 */ /* 0x000ea4000c1e1500 */
[----:B------:R-:W-:-:S02]  /*17b0*/  IMAD.WIDE R40, R7, 0x2, R144 ;  /* 0x0000000207287825 */ /* 0x000fc400078e0290 */
[----:B------:R-:W2:Y:S02]  /*17c0*/  LDG.E.U16 R31, [R30.64] ;  /* 0x000000041e1f7981 */ /* 0x000ea4000c1e1500 */
[C---:B------:R-:W-:Y:S02]  /*17d0*/  IMAD.WIDE R34, R7.reuse, 0x2, R136 ;  /* 0x0000000207227825 */ /* 0x040fe400078e0288 */
[----:B------:R-:W2:Y:S02]  /*17e0*/  LDG.E.U16 R41, [R40.64] ;  /* 0x0000000428297981 */ /* 0x000ea4000c1e1500 */
[C---:B-1----:R-:W-:Y:S02]  /*17f0*/  IMAD.WIDE R36, R7.reuse, 0x2, R128 ;  /* 0x0000000207247825 */ /* 0x042fe400078e0280 */
[----:B------:R-:W2:Y:S02]  /*1800*/  LDG.E.U16 R35, [R34.64] ;  /* 0x0000000422237981 */ /* 0x000ea4000c1e1500 */
[----:B0-----:R-:W-:-:S02]  /*1810*/  IMAD.WIDE R28, R7, 0x2, R142 ;  /* 0x00000002071c7825 */ /* 0x001fc400078e028e */
[----:B------:R-:W2:Y:S02]  /*1820*/  LDG.E.U16 R91, [R36.64] ;  /* 0x00000004245b7981 */ /* 0x000ea4000c1e1500 */
[C---:B------:R-:W-:Y:S02]  /*1830*/  IMAD.WIDE R38, R7.reuse, 0x2, R150 ;  /* 0x0000000207267825 */ /* 0x040fe400078e0296 */
[----:B------:R-:W2:Y:S02]  /*1840*/  LDG.E.U16 R28, [R28.64] ;  /* 0x000000041c1c7981 */ /* 0x000ea4000c1e1500 */
[C---:B------:R-:W-:Y:S02]  /*1850*/  IMAD.WIDE R26, R7.reuse, 0x2, R134 ;  /* 0x00000002071a7825 */ /* 0x040fe400078e0286 */
[----:B------:R-:W2:Y:S02]  /*1860*/  LDG.E.U16 R6, [R38.64] ;  /* 0x0000000426067981 */ /* 0x000ea4000c1e1500 */
[----:B----4-:R-:W-:-:S02]  /*1870*/  IMAD.WIDE R24, R7, 0x2, R126 ;  /* 0x0000000207187825 */ /* 0x010fc400078e027e */
[----:B------:R-:W4:Y:S04]  /*1880*/  LDG.E.U16 R8, [R26.64] ;  /* 0x000000041a087981 */ /* 0x000f28000c1e1500 */
[----:B------:R-:W4:Y:S04]  /*1890*/  LDG.E.U16 R92, [R24.64] ;  /* 0x00000004185c7981 */ /* 0x000f28000c1e1500 */
[----:B------:R-:W-:Y:S06]  /*18a0*/  BAR.SYNC.DEFER_BLOCKING 0x0 ;  /* 0x0000000000007b1d */ /* 0x000fec0000010000 */
[----:B---3--:R-:W-:Y:S04]  /*18b0*/  STS.U16 [R0+0x2400], R51 ;  /* 0x0024003300007388 */ /* 0x008fe80000000400 */
[----:B-----5:R-:W-:Y:S04]  /*18c0*/  STS.U16 [R0+0x2000], R47 ;  /* 0x0020002f00007388 */ /* 0x020fe80000000400 */
[----:B--2---:R-:W-:Y:S04]  /*18d0*/  STS.U16 [R0+0x2800], R43 ;  /* 0x0028002b00007388 */ /* 0x004fe80000000400 */
[----:B------:R-:W-:Y:S04]  /*18e0*/  STS.U16 [R0+0x2c00], R33 ;  /* 0x002c002100007388 */ /* 0x000fe80000000400 */
        /* <DEDUP_REMOVED lines=10> */
[----:B----4-:R-:W-:Y:S04]  /*1990*/  STS.U16 [R157+0x2b00], R8 ;  /* 0x002b00089d007388 */ /* 0x010fe80000000400 */
[----:B------:R-:W-:Y:S04]  /*19a0*/  STS.U16 [R157+0x2f00], R92 ;  /* 0x002f005c9d007388 */ /* 0x000fe80000000400 */
[----:B------:R-:W-:Y:S06]  /*19b0*/  BAR.SYNC.DEFER_BLOCKING 0x0 ;  /* 0x0000000000007b1d */ /* 0x000fec0000010000 */
[----:B------:R-:W-:Y:S04]  /*19c0*/  LDSM.16.MT88.4 R60, [R5] ;  /* 0x00000000053c783b */ /* 0x000fe80000004200 */
[----:B------:R-:W0:Y:S04]  /*19d0*/  LDSM.16.M88.4 R44, [R9+0x2400] ;  /* 0x00240000092c783b */ /* 0x000e280000000200 */
[----:B------:R-:W1:Y:S04]  /*19e0*/  LDSM.16.M88.4 R48, [R9+0x2000] ;  /* 0x002000000930783b */ /* 0x000e680000000200 */
[----:B------:R-:W2:Y:S04]  /*19f0*/  LDSM.16.M88.4 R36, [R9+0x2800] ;  /* 0x002800000924783b */ /* 0x000ea80000000200 */
[----:B------:R-:W3:Y:S04]  /*1a00*/  LDSM.16.M88.4 R24, [R9+0x2c00] ;  /* 0x002c00000918783b */ /* 0x000ee80000000200 */
[----:B------:R-:W4:Y:S04]  /*1a10*/  LDSM.16.MT88.4 R32, [R5+0x800] ;  /* 0x000800000520783b */ /* 0x000f280000004200 */
[----:B------:R-:W-:Y:S01]  /*1a20*/  LDSM.16.MT88.4 R92, [R5+0x1000] ;  /* 0x00100000055c783b */ /* 0x000fe20000004200 */
[C---:B0-----:R-:W-:Y:S08]  /*1a30*/  HMMA.16816.F32.BF16 R28, R60.reuse, R44, RZ ;  /* 0x0000002c3c1c723c */ /* 0x041ff000000418ff */
[C---:B-1----:R-:W-:Y:S08]  /*1a40*/  HMMA.16816.F32.BF16 R88, R60.reuse, R48, RZ ;  /* 0x000000303c58723c */ /* 0x042ff000000418ff */
[C---:B--2---:R-:W-:Y:S08]  /*1a50*/  HMMA.16816.F32.BF16 R40, R60.reuse, R36, RZ ;  /* 0x000000243c28723c */ /* 0x044ff000000418ff */
[----:B---3--:R-:W-:Y:S08]  /*1a60*/  HMMA.16816.F32.BF16 R60, R60, R24, RZ ;  /* 0x000000183c3c723c */ /* 0x008ff000000418ff */
[C---:B----4-:R-:W-:Y:S01]  /*1a70*/  HMMA.16816.F32.BF16 R44, R32.reuse, R46, R28 ;  /* 0x0000002e202c723c */ /* 0x050fe2000004181c */
[----:B------:R-:W0:Y:S07]  /*1a80*/  LDSM.16.M88.4 R28, [R163+0x2000] ;  /* 0x00200000a31c783b */ /* 0x000e2e0000000200 */
[C---:B------:R-:W-:Y:S01]  /*1a90*/  HMMA.16816.F32.BF16 R48, R32.reuse, R50, R88 ;  /* 0x000000322030723c */ /* 0x040fe20000041858 */
[----:B------:R-:W-:Y:S07]  /*1aa0*/  LDSM.16.M88.4 R88, [R163+0x2800] ;  /* 0x00280000a358783b */ /* 0x000fee0000000200 */
[C---:B------:R-:W-:Y:S01]  /*1ab0*/  HMMA.16816.F32.BF16 R60, R32.reuse, R26, R60 ;  /* 0x0000001a203c723c */ /* 0x040fe2000004183c */
[----:B------:R-:W1:Y:S07]  /*1ac0*/  LDSM.16.M88.4 R24, [R163+0x2400] ;  /* 0x00240000a318783b */ /* 0x000e6e0000000200 */
[----:B------:R-:W-:Y:S01]  /*1ad0*/  HMMA.16816.F32.BF16 R40, R32, R38, R40 ;  /* 0x000000262028723c */ /* 0x000fe20000041828 */
[----:B------:R-:W2:Y:S04]  /*1ae0*/  LDSM.16.M88.4 R32, [R163+0x2c00] ;  /* 0x002c0000a320783b */ /* 0x000ea80000000200 */
[----:B------:R-:W3:Y:S03]  /*1af0*/  LDSM.16.MT88.4 R36, [R5+0x1800] ;  /* 0x001800000524783b */ /* 0x000ee60000004200 */
[C---:B0-----:R-:W-:Y:S08]  /*1b00*/  HMMA.16816.F32.BF16 R48, R92.reuse, R28, R48 ;  /* 0x0000001c5c30723c */ /* 0x041ff00000041830 */
[C---:B-1----:R-:W-:Y:S07]  /*1b10*/  HMMA.16816.F32.BF16 R44, R92.reuse, R24, R44 ;  /* 0x000000185c2c723c */ /* 0x042fee000004182c */
[C---:B------:R-:W-:Y:S01]  /*1b20*/  IMAD.WIDE R24, R2.reuse, 0x2, R124 ;  /* 0x0000000202187825 */ /* 0x040fe200078e027c */
[C---:B------:R-:W-:Y:S04]  /*1b30*/  HMMA.16816.F32.BF16 R40, R92.reuse, R88, R40 ;  /* 0x000000585c28723c */ /* 0x040fe80000041828 */
[----:B------:R0:W4:Y:S04]  /*1b40*/  LDG.E.U16 R8, [R24.64] ;  /* 0x0000000418087981 */ /* 0x000128000c1e1500 */
[----:B--2---:R-:W-:Y:S07]  /*1b50*/  HMMA.16816.F32.BF16 R92, R92, R32, R60 ;  /* 0x000000205c5c723c */ /* 0x004fee000004183c */
[C---:B------:R-:W-:Y:S01]  /*1b60*/  IMAD.WIDE R32, R2.reuse, 0x2, R122 ;  /* 0x0000000202207825 */ /* 0x040fe200078e027a */
[----:B---3--:R-:W-:Y:S03]  /*1b70*/  HMMA.16816.F32.BF16 R28, R36, R30, R48 ;  /* 0x0000001e241c723c */ /* 0x008fe60000041830 */
[----:B0-----:R-:W-:-:S02]  /*1b80*/  IMAD.WIDE R24, R2, 0x2, R108 ;  /* 0x0000000202187825 */ /* 0x001fc400078e026c */
[----:B------:R0:W2:Y:S02]  /*1b90*/  LDG.E.U16 R32, [R32.64] ;  /* 0x0000000420207981 */ /* 0x0000a4000c1e1500 */
[----:B------:R-:W-:-:S04]  /*1ba0*/  IMAD.WIDE R50, R2, 0x2, R118 ;  /* 0x0000000202327825 */ /* 0x000fc800078e0276 */
[C---:B------:R-:W-:Y:S01]  /*1bb0*/  IMAD.WIDE R48, R2.reuse, 0x2, R120 ;  /* 0x0000000202307825 */ /* 0x040fe200078e0278 */
[----:B0-----:R0:W3:Y:S05]  /*1bc0*/  LDG.E.U16 R33, [R50.64] ;  /* 0x0000000432217981 */ /* 0x0010ea000c1e1500 */
[----:B------:R1:W5:Y:S01]  /*1bd0*/  LDG.E.U16 R49, [R48.64] ;  /* 0x0000000430317981 */ /* 0x000362000c1e1500 */
[----:B0-----:R-:W-:-:S03]  /*1be0*/  IMAD.WIDE R50, R2, 0x2, R14 ;  /* 0x0000000202327825 */ /* 0x001fc600078e020e */
[----:B-1----:R0:W2:Y:S01]  /*1bf0*/  LDG.E.U16 R48, [R24.64] ;  /* 0x0000000418307981 */ /* 0x0020a2000c1e1500 */
[----:B------:R-:W-:-:S03]  /*1c00*/  IMAD.WIDE R60, R2, 0x2, R22 ;  /* 0x00000002023c7825 */ /* 0x000fc600078e0216 */
[----:B------:R1:W3:Y:S01]  /*1c10*/  LDG.E.U16 R111, [R50.64] ;  /* 0x00000004326f7981 */ /* 0x0002e2000c1e1500 */
[----:B------:R-:W-:-:S03]  /*1c20*/  IMAD.WIDE R62, R2, 0x2, R18 ;  /* 0x00000002023e7825 */ /* 0x000fc600078e0212 */
[----:B------:R1:W3:Y:S01]  /*1c30*/  LDG.E.U16 R110, [R60.64] ;  /* 0x000000043c6e7981 */ /* 0x0002e2000c1e1500 */
[----:B0-----:R-:W-:Y:S01]  /*1c40*/  HMMA.16816.F32.BF16 R24, R36, R26, R44 ;  /* 0x0000001a2418723c */ /* 0x001fe2000004182c */
[----:B-1----:R-:W-:-:S06]  /*1c50*/  IMAD.WIDE R50, R2, 0x2, R98 ;  /* 0x0000000202327825 */ /* 0x002fcc00078e0262 */
[----:B------:R-:W-:-:S04]  /*1c60*/  IMAD.WIDE R44, R2, 0x2, R16 ;  /* 0x00000002022c7825 */ /* 0x000fc800078e0210 */
[C---:B------:R-:W-:Y:S02]  /*1c70*/  IMAD.WIDE R46, R2.reuse, 0x2, R12 ;  /* 0x00000002022e7825 */ /* 0x040fe400078e020c */
[----:B------:R0:W3:Y:S02]  /*1c80*/  LDG.E.U16 R45, [R44.64] ;  /* 0x000000042c2d7981 */ /* 0x0000e4000c1e1500 */
[C---:B------:R-:W-:Y:S02]  /*1c90*/  IMAD.WIDE R60, R2.reuse, 0x2, R102 ;  /* 0x00000002023c7825 */ /* 0x040fe400078e0266 */
[----:B------:R1:W3:Y:S04]  /*1ca0*/  LDG.E.U16 R46, [R46.64] ;  /* 0x000000042e2e7981 */ /* 0x0002e8000c1e1500 */
[----:B------:R1:W3:Y:S04]  /*1cb0*/  LDG.E.U16 R114, [R60.64] ;  /* 0x000000043c727981 */ /* 0x0002e8000c1e1500 */
[----:B0-----:R0:W3:Y:S04]  /*1cc0*/  LDG.E.U16 R44, [R50.64] ;  /* 0x00000004322c7981 */ /* 0x0010e8000c1e1500 */
[----:B-1----:R1:W3:Y:S01]  /*1cd0*/  LDG.E.U16 R47, [R62.64] ;  /* 0x000000043e2f7981 */ /* 0x0022e2000c1e1500 */
[----:B0-----:R-:W-:-:S04]  /*1ce0*/  IMAD.WIDE R50, R2, 0x2, R20 ;  /* 0x0000000202327825 */ /* 0x001fc800078e0214 */
[C---:B-1----:R-:W-:Y:S01]  /*1cf0*/  IMAD.WIDE R62, R2.reuse, 0x2, R96 ;  /* 0x00000002023e7825 */ /* 0x042fe200078e0260 */
[----:B------:R0:W3:Y:S03]  /*1d00*/  LDG.E.U16 R156, [R50.64] ;  /* 0x00000004329c7981 */ /* 0x0000e6000c1e1500 */
[C---:B------:R-:W-:Y:S02]  /*1d10*/  IMAD.WIDE R60, R2.reuse, 0x2, R104 ;  /* 0x00000002023c7825 */ /* 0x040fe400078e0268 */
[----:B------:R-:W3:Y:S04]  /*1d20*/  LDG.E.U16 R62, [R62.64] ;  /* 0x000000043e3e7981 */ /* 0x000ee8000c1e1500 */
[----:B------:R-:W3:Y:S01]  /*1d30*/  LDG.E.U16 R60, [R60.64] ;  /* 0x000000043c3c7981 */ /* 0x000ee2000c1e1500 */
[----:B0-----:R-:W-:-:S06]  /*1d40*/  IMAD.WIDE R50, R2, 0x2, R100 ;  /* 0x0000000202327825 */ /* 0x001fcc00078e0264 */
[----:B------:R-:W3:Y:S01]  /*1d50*/  LDG.E.U16 R50, [R50.64] ;  /* 0x0000000432327981 */ /* 0x000ee2000c1e1500 */
[C---:B------:R-:W-:Y:S01]  /*1d60*/  HMMA.16816.F32.BF16 R88, R36.reuse, R90, R40 ;  /* 0x0000005a2458723c */ /* 0x040fe20000041828 */
[----:B------:R-:W-:Y:S02]  /*1d70*/  FMUL R6, R28, c[0x0][0x188] ;  /* 0x000062001c067a20 */ /* 0x000fe40000400000 */
[----:B------:R-:W-:Y:S05]  /*1d80*/  BAR.SYNC.DEFER_BLOCKING 0x0 ;  /* 0x0000000000007b1d */ /* 0x000fea0000010000 */
[----:B------:R-:W-:Y:S07]  /*1d90*/  HMMA.16816.F32.BF16 R92, R36, R34, R92 ;  /* 0x00000022245c723c */ /* 0x000fee000004185c */
[----:B------:R-:W-:-:S05]  /*1da0*/  FMUL R35, R29, c[0x0][0x188] ;  /* 0x000062001d237a20 */ /* 0x000fca0000400000 */
[----:B------:R-:W-:Y:S01]  /*1db0*/  FMNMX R35, R6, R35, !PT ;  /* 0x0000002306237209 */ /* 0x000fe20007800000 */
[----:B------:R-:W-:-:S05]  /*1dc0*/  FMUL R6, R24, c[0x0][0x188] ;  /* 0x0000620018067a20 */ /* 0x000fca0000400000 */
[----:B------:R-:W-:Y:S01]  /*1dd0*/  FMNMX R35, R6, R35, !PT ;  /* 0x0000002306237209 */ /* 0x000fe20007800000 */
[----:B------:R-:W-:-:S05]  /*1de0*/  FMUL R6, R25, c[0x0][0x188] ;  /* 0x0000620019067a20 */ /* 0x000fca0000400000 */
[----:B------:R-:W-:Y:S01]  /*1df0*/  FMNMX R35, R6, R35, !PT ;  /* 0x0000002306237209 */ /* 0x000fe20007800000 */
[----:B------:R-:W-:-:S05]  /*1e00*/  FMUL R6, R88, c[0x0][0x188] ;  /* 0x0000620058067a20 */ /* 0x000fca0000400000 */
[----:B------:R-:W-:Y:S01]  /*1e10*/  FMNMX R37, R6, R35, !PT ;  /* 0x0000002306257209 */ /* 0x000fe20007800000 */
[----:B------:R-:W-:Y:S02]  /*1e20*/  FMUL R6, R30, c[0x0][0x188] ;  /* 0x000062001e067a20 */ /* 0x000fe40000400000 */
[----:B------:R-:W-:-:S05]  /*1e30*/  FMUL R35, R31, c[0x0][0x188] ;  /* 0x000062001f237a20 */ /* 0x000fca0000400000 */
[----:B------:R-:W-:Y:S01]  /*1e40*/  FMNMX R35, R6, R35, !PT ;  /* 0x0000002306237209 */ /* 0x000fe20007800000 */
[----:B------:R-:W-:-:S05]  /*1e50*/  FMUL R6, R26, c[0x0][0x188] ;  /* 0x000062001a067a20 */ /* 0x000fca0000400000 */
[----:B------:R-:W-:Y:S01]  /*1e60*/  FMNMX R35, R6, R35, !PT ;  /* 0x0000002306237209 */ /* 0x000fe20007800000 */
[----:B------:R-:W-:Y:S02]  /*1e70*/  FMUL R6, R27, c[0x0][0x188] ;  /* 0x000062001b067a20 */ /* 0x000fe40000400000 */
[----:B------:R-:W-:-:S03]  /*1e80*/  FMUL R34, R89, c[0x0][0x188] ;  /* 0x0000620059227a20 */ /* 0x000fc60000400000 */
[----:B------:R-:W-:Y:S01]  /*1e90*/  FMNMX R35, R6, R35, !PT ;  /* 0x0000002306237209 */ /* 0x000fe20007800000 */
[----:B------:R-:W-:Y:S01]  /*1ea0*/  FMUL R6, R90, c[0x0][0x188] ;  /* 0x000062005a067a20 */ /* 0x000fe20000400000 */
[----:B------:R-:W-:Y:S01]  /*1eb0*/  FMNMX R37, R34, R37, !PT ;  /* 0x0000002522257209 */ /* 0x000fe20007800000 */
[----:B------:R-:W-:-:S03]  /*1ec0*/  FMUL R34, R92, c[0x0][0x188] ;  /* 0x000062005c227a20 */ /* 0x000fc60000400000 */
[----:B------:R-:W-:Y:S01]  /*1ed0*/  FMNMX R35, R6, R35, !PT ;  /* 0x0000002306237209 */ /* 0x000fe20007800000 */
[----:B------:R-:W-:Y:S01]  /*1ee0*/  FMUL R6, R91, c[0x0][0x188] ;  /* 0x000062005b067a20 */ /* 0x000fe20000400000 */
[----:B------:R-:W-:Y:S01]  /*1ef0*/  FMNMX R37, R34, R37, !PT ;  /* 0x0000002522257209 */ /* 0x000fe20007800000 */
[----:B------:R-:W-:-:S03]  /*1f00*/  FMUL R34, R93, c[0x0][0x188] ;  /* 0x000062005d227a20 */ /* 0x000fc60000400000 */
[----:B------:R-:W-:Y:S01]  /*1f10*/  FMNMX R35, R6, R35, !PT ;  /* 0x0000002306237209 */ /* 0x000fe20007800000 */
[----:B------:R-:W-:Y:S01]  /*1f20*/  FMUL R6, R94, c[0x0][0x188] ;  /* 0x000062005e067a20 */ /* 0x000fe20000400000 */
[----:B------:R-:W-:-:S04]  /*1f30*/  FMNMX R34, R34, R37, !PT ;  /* 0x0000002522227209 */ /* 0x000fc80007800000 */
[----:B------:R-:W-:Y:S01]  /*1f40*/  FMNMX R35, R6, R35, !PT ;  /* 0x0000002306237209 */ /* 0x000fe20007800000 */
[----:B------:R-:W-:Y:S01]  /*1f50*/  FMUL R6, R95, c[0x0][0x188] ;  /* 0x000062005f067a20 */ /* 0x000fe20000400000 */
[----:B------:R-:W0:Y:S04]  /*1f60*/  SHFL.BFLY PT, R37, R34, 0x2, 0x1f ;  /* 0x0c401f0022257f89 */ /* 0x000e2800000e0000 */
[----:B------:R-:W-:-:S05]  /*1f70*/  FMNMX R35, R6, R35, !PT ;  /* 0x0000002306237209 */ /* 0x000fca0007800000 */
[----:B------:R-:W1:Y:S01]  /*1f80*/  SHFL.BFLY PT, R36, R35, 0x2, 0x1f ;  /* 0x0c401f0023247f89 */ /* 0x000e6200000e0000 */
[----:B0-----:R-:W-:-:S05]  /*1f90*/  FMNMX R37, R34, R37, !PT ;  /* 0x0000002522257209 */ /* 0x001fca0007800000 */
[----:B------:R-:W0:Y:S01]  /*1fa0*/  SHFL.BFLY PT, R6, R37, 0x1, 0x1f ;  /* 0x0c201f0025067f89 */ /* 0x000e2200000e0000 */
[----:B-1----:R-:W-:-:S05]  /*1fb0*/  FMNMX R36, R35, R36, !PT ;  /* 0x0000002423247209 */ /* 0x002fca0007800000 */
[----:B------:R-:W1:Y:S01]  /*1fc0*/  SHFL.BFLY PT, R39, R36, 0x1, 0x1f ;  /* 0x0c201f0024277f89 */ /* 0x000e6200000e0000 */
[----:B0-----:R-:W-:-:S04]  /*1fd0*/  FMNMX R6, R37, R6, !PT ;  /* 0x0000000625067209 */ /* 0x001fc80007800000 */
[----:B------:R-:W-:-:S05]  /*1fe0*/  FMNMX R6, R6, R107, !PT ;  /* 0x0000006b06067209 */ /* 0x000fca0007800000 */
[--C-:B------:R-:W-:Y:S01]  /*1ff0*/  FFMA R28, R28, c[0x0][0x188], -R6.reuse ;  /* 0x000062001c1c7a23 */ /* 0x100fe20000000806 */
[----:B-1----:R-:W-:Y:S01]  /*2000*/  FMNMX R36, R36, R39, !PT ;  /* 0x0000002724247209 */ /* 0x002fe20007800000 */
[--C-:B------:R-:W-:Y:S02]  /*2010*/  FFMA R24, R24, c[0x0][0x188], -R6.reuse ;  /* 0x0000620018187a23 */ /* 0x100fe40000000806 */
[----:B------:R-:W-:Y:S02]  /*2020*/  FMUL R28, R28, 1.4426950216293334961 ;  /* 0x3fb8aa3b1c1c7820 */ /* 0x000fe40000400000 */
[--C-:B------:R-:W-:Y:S02]  /*2030*/  FFMA R25, R25, c[0x0][0x188], -R6.reuse ;  /* 0x0000620019197a23 */ /* 0x100fe40000000806 */
[----:B------:R0:W-:Y:S01]  /*2040*/  MUFU.EX2 R117, R28 ;  /* 0x0000001c00757308 */ /* 0x0001e20000000800 */
[----:B------:R-:W-:Y:S02]  /*2050*/  FFMA R29, R29, c[0x0][0x188], -R6 ;  /* 0x000062001d1d7a23 */ /* 0x000fe40000000806 */
[----:B------:R-:W-:-:S02]  /*2060*/  FMUL R24, R24, 1.4426950216293334961 ;  /* 0x3fb8aa3b18187820 */ /* 0x000fc40000400000 */
[----:B------:R-:W-:Y:S02]  /*2070*/  FMUL R25, R25, 1.4426950216293334961 ;  /* 0x3fb8aa3b19197820 */ /* 0x000fe40000400000 */
[----:B0-----:R-:W-:Y:S01]  /*2080*/  FADD R28, -R6, R107 ;  /* 0x0000006b061c7221 */ /* 0x001fe20000000100 */
[----:B------:R-:W-:Y:S01]  /*2090*/  MUFU.EX2 R113, R24 ;  /* 0x0000001800717308 */ /* 0x000fe20000000800 */
[----:B------:R-:W-:Y:S02]  /*20a0*/  FMUL R29, R29, 1.4426950216293334961 ;  /* 0x3fb8aa3b1d1d7820 */ /* 0x000fe40000400000 */
[----:B------:R-:W-:-:S05]  /*20b0*/  FMUL R28, R28, 1.4426950216293334961 ;  /* 0x3fb8aa3b1c1c7820 */ /* 0x000fca0000400000 */
[----:B------:R0:W1:Y:S01]  /*20c0*/  MUFU.EX2 R112, R25 ;  /* 0x0000001900707308 */ /* 0x0000620000000800 */
[----:B----4-:R4:W-:Y:S02]  /*20d0*/  STS.U16 [R0+0x2000], R8 ;  /* 0x0020000800007388 */ /* 0x0109e40000000400 */
[----:B----4-:R-:W-:Y:S02]  /*20e0*/  FMNMX R8, R36, R11, !PT ;  /* 0x0000000b24087209 */ /* 0x010fe40007800000 */
[----:B-----5:R-:W-:Y:S04]  /*20f0*/  STS.U16 [R0+0x2200], R49 ;  /* 0x0022003100007388 */ /* 0x020fe80000000400 */
[----:B--2---:R-:W-:Y:S04]  /*2100*/  STS.U16 [R0+0x2400], R48 ;  /* 0x0024003000007388 */ /* 0x004fe80000000400 */
[----:B---3--:R2:W-:Y:S04]  /*2110*/  STS.U16 [R0+0x2600], R111 ;  /* 0x0026006f00007388 */ /* 0x0085e80000000400 */
[----:B------:R3:W-:Y:S01]  /*2120*/  STS.U16 [R0+0x2a00], R110 ;  /* 0x002a006e00007388 */ /* 0x0007e20000000400 */
[----:B------:R-:W-:-:S02]  /*2130*/  FFMA R30, R30, c[0x0][0x188], -R8 ;  /* 0x000062001e1e7a23 */ /* 0x000fc40000000808 */
[--C-:B------:R-:W-:Y:S01]  /*2140*/  FFMA R31, R31, c[0x0][0x188], -R8.reuse ;  /* 0x000062001f1f7a23 */ /* 0x100fe20000000808 */
        /* <DEDUP_REMOVED lines=10> */
[----:B------:R5:W-:Y:S04]  /*21f0*/  STS.U16 [R162+0x2f00], R60 ;  /* 0x002f003ca2007388 */ /* 0x000be80000000400 */
[----:B------:R-:W-:Y:S01]  /*2200*/  BAR.SYNC.DEFER_BLOCKING 0x0 ;  /* 0x0000000000007b1d */ /* 0x000fe20000010000 */
[----:B------:R-:W-:-:S02]  /*2210*/  FFMA R26, R26, c[0x0][0x188], -R8 ;  /* 0x000062001a1a7a23 */ /* 0x000fc40000000808 */
[----:B------:R-:W-:Y:S02]  /*2220*/  FFMA R27, R27, c[0x0][0x188], -R8 ;  /* 0x000062001b1b7a23 */ /* 0x000fe40000000808 */
[----:B------:R-:W-:Y:S02]  /*2230*/  FMUL R30, R30, 1.4426950216293334961 ;  /* 0x3fb8aa3b1e1e7820 */ /* 0x000fe40000400000 */
[----:B------:R-:W-:Y:S02]  /*2240*/  FMUL R31, R31, 1.4426950216293334961 ;  /* 0x3fb8aa3b1f1f7820 */ /* 0x000fe40000400000 */
[----:B--2---:R-:W-:Y:S02]  /*2250*/  FMUL R111, R26, 1.4426950216293334961 ;  /* 0x3fb8aa3b1a6f7820 */ /* 0x004fe40000400000 */
[----:B---3--:R-:W-:Y:S01]  /*2260*/  FMUL R110, R27, 1.4426950216293334961 ;  /* 0x3fb8aa3b1b6e7820 */ /* 0x008fe20000400000 */
[----:B------:R-:W5:Y:S01]  /*2270*/  MUFU.EX2 R116, R29 ;  /* 0x0000001d00747308 */ /* 0x000f620000000800 */
[----:B------:R-:W-:-:S07]  /*2280*/  FADD R11, -R8, R11 ;  /* 0x0000000b080b7221 */ /* 0x000fce0000000100 */
[----:B------:R-:W2:Y:S01]  /*2290*/  MUFU.EX2 R107, R28 ;  /* 0x0000001c006b7308 */ /* 0x000ea20000000800 */
[----:B0-----:R-:W0:Y:S04]  /*22a0*/  LDSM.16.M88.4 R24, [R10+0x2200] ;  /* 0x002200000a18783b */ /* 0x001e280000000200 */
[----:B------:R-:W3:Y:S03]  /*22b0*/  LDSM.16.M88.4 R32, [R10+0x2a00] ;  /* 0x002a00000a20783b */ /* 0x000ee60000000200 */
[----:B------:R-:W-:Y:S01]  /*22c0*/  MUFU.EX2 R115, R30 ;  /* 0x0000001e00737308 */ /* 0x000fe20000000800 */
[----:B------:R-:W-:Y:S04]  /*22d0*/  LDSM.16.M88.4 R36, [R10+0x2800] ;  /* 0x002800000a24783b */ /* 0x000fe80000000200 */
[----:B------:R-:W-:Y:S03]  /*22e0*/  LDSM.16.M88.4 R44, [R10+0x2400] ;  /* 0x002400000a2c783b */ /* 0x000fe60000000200 */
[----:B----4-:R4:W0:Y:S01]  /*22f0*/  MUFU.EX2 R114, R31 ;  /* 0x0000001f00727308 */ /* 0x0108220000000800 */
[----:B------:R-:W-:Y:S01]  /*2300*/  FMUL R11, R11, 1.4426950216293334961 ;  /* 0x3fb8aa3b0b0b7820 */ /* 0x000fe20000400000 */
[----:B------:R-:W-:Y:S01]  /*2310*/  LDSM.16.M88.4 R40, [R10+0x2600] ;  /* 0x002600000a28783b */ /* 0x000fe20000000200 */
[----:B-1----:R-:W-:Y:S01]  /*2320*/  F2FP.BF16.PACK_AB R62, R112, R113 ;  /* 0x00000071703e723e */ /* 0x002fe200000010ff */
[----:B------:R-:W-:-:S02]  /*2330*/  FFMA R88, R88, c[0x0][0x188], -R6 ;  /* 0x0000620058587a23 */ /* 0x000fc40000000806 */
[----:B------:R-:W-:Y:S01]  /*2340*/  FFMA R90, R90, c[0x0][0x188], -R8 ;  /* 0x000062005a5a7a23 */ /* 0x000fe20000000808 */
[----:B------:R-:W-:Y:S04]  /*2350*/  LDSM.16.M88.4 R48, [R10+0x2000] ;  /* 0x002000000a30783b */ /* 0x000fe80000000200 */
[----:B----4-:R-:W1:Y:S01]  /*2360*/  LDSM.16.M88.4 R28, [R10+0x2c00] ;  /* 0x002c00000a1c783b */ /* 0x010e620000000200 */
[----:B------:R-:W-:Y:S08]  /*2370*/  MUFU.EX2 R111, R111 ;  /* 0x0000006f006f7308 */ /* 0x000ff00000000800 */
[----:B------:R-:W4:Y:S08]  /*2380*/  MUFU.EX2 R11, R11 ;  /* 0x0000000b000b7308 */ /* 0x000f300000000800 */
[----:B------:R-:W3:Y:S01]  /*2390*/  MUFU.EX2 R110, R110 ;  /* 0x0000006e006e7308 */ /* 0x000ee20000000800 */
[----:B-----5:R-:W-:Y:S01]  /*23a0*/  F2FP.BF16.PACK_AB R60, R116, R117 ;  /* 0x00000075743c723e */ /* 0x020fe200000010ff */
[C---:B--2---:R-:W-:Y:S01]  /*23b0*/  FMUL R64, R107.reuse, R64 ;  /* 0x000000406b407220 */ /* 0x044fe20000400000 */
[----:B0-----:R-:W-:Y:S01]  /*23c0*/  F2FP.BF16.PACK_AB R61, R114, R115 ;  /* 0x00000073723d723e */ /* 0x001fe200000010ff */
[----:B------:R-:W-:-:S02]  /*23d0*/  FMUL R65, R107, R65 ;  /* 0x000000416b417220 */ /* 0x000fc40000400000 */
[----:B------:R-:W-:Y:S02]  /*23e0*/  FMUL R80, R107, R80 ;  /* 0x000000506b507220 */ /* 0x000fe40000400000 */
[C---:B----4-:R-:W-:Y:S02]  /*23f0*/  FMUL R66, R11.reuse, R66 ;  /* 0x000000420b427220 */ /* 0x050fe40000400000 */
[----:B------:R-:W-:Y:S02]  /*2400*/  FMUL R67, R11, R67 ;  /* 0x000000430b437220 */ /* 0x000fe40000400000 */
[----:B------:R-:W-:Y:S02]  /*2410*/  FMUL R81, R107, R81 ;  /* 0x000000516b517220 */ /* 0x000fe40000400000 */
[C---:B------:R-:W-:Y:S01]  /*2420*/  FMUL R82, R11.reuse, R82 ;  /* 0x000000520b527220 */ /* 0x040fe20000400000 */
[----:B---3--:R-:W-:Y:S01]  /*2430*/  F2FP.BF16.PACK_AB R63, R110, R111 ;  /* 0x0000006f6e3f723e */ /* 0x008fe200000010ff */
[----:B------:R-:W-:-:S02]  /*2440*/  FMUL R83, R11, R83 ;  /* 0x000000530b537220 */ /* 0x000fc40000400000 */
[C---:B------:R-:W-:Y:S02]  /*2450*/  FMUL R84, R107.reuse, R84 ;  /* 0x000000546b547220 */ /* 0x040fe40000400000 */
[----:B------:R-:W-:Y:S02]  /*2460*/  FMUL R85, R107, R85 ;  /* 0x000000556b557220 */ /* 0x000fe40000400000 */
[C---:B------:R-:W-:Y:S02]  /*2470*/  FMUL R86, R11.reuse, R86 ;  /* 0x000000560b567220 */ /* 0x040fe40000400000 */
[----:B------:R-:W-:Y:S01]  /*2480*/  FMUL R87, R11, R87 ;  /* 0x000000570b577220 */ /* 0x000fe20000400000 */
[----:B------:R-:W-:Y:S01]  /*2490*/  HMMA.16816.F32.BF16 R64, R60, R24, R64 ;  /* 0x000000183c40723c */ /* 0x000fe20000041840 */
[C---:B------:R-:W-:Y:S02]  /*24a0*/  FMUL R76, R107.reuse, R76 ;  /* 0x0000004c6b4c7220 */ /* 0x040fe40000400000 */
[----:B------:R-:W-:-:S02]  /*24b0*/  FMUL R77, R107, R77 ;  /* 0x0000004d6b4d7220 */ /* 0x000fc40000400000 */
[C---:B------:R-:W-:Y:S02]  /*24c0*/  FMUL R78, R11.reuse, R78 ;  /* 0x0000004e0b4e7220 */ /* 0x040fe40000400000 */
[----:B------:R-:W-:Y:S01]  /*24d0*/  FMUL R79, R11, R79 ;  /* 0x0000004f0b4f7220 */ /* 0x000fe20000400000 */
[C---:B------:R-:W-:Y:S01]  /*24e0*/  HMMA.16816.F32.BF16 R80, R60.reuse, R32, R80 ;  /* 0x000000203c50723c */ /* 0x040fe20000041850 */
[----:B------:R-:W-:Y:S02]  /*24f0*/  FMUL R25, R88, 1.4426950216293334961 ;  /* 0x3fb8aa3b58197820 */ /* 0x000fe40000400000 */
[----:B------:R-:W-:Y:S02]  /*2500*/  FFMA R89, R89, c[0x0][0x188], -R6 ;  /* 0x0000620059597a23 */ /* 0x000fe40000000806 */
[----:B------:R-:W-:Y:S02]  /*2510*/  FFMA R91, R91, c[0x0][0x188], -R8 ;  /* 0x000062005b5b7a23 */ /* 0x000fe40000000808 */
[----:B------:R-:W-:Y:S01]  /*2520*/  FMUL R32, R90, 1.4426950216293334961 ;  /* 0x3fb8aa3b5a207820 */ /* 0x000fe20000400000 */
[----:B-1----:R-:W-:Y:S01]  /*2530*/  HMMA.16816.F32.BF16 R84, R60, R28, R84 ;  /* 0x0000001c3c54723c */ /* 0x002fe20000041854 */
[----:B------:R-:W-:-:S02]  /*2540*/  FMUL R68, R107, R68 ;  /* 0x000000446b447220 */ /* 0x000fc40000400000 */
[----:B------:R-:W-:Y:S02]  /*2550*/  FMUL R69, R107, R69 ;  /* 0x000000456b457220 */ /* 0x000fe40000400000 */
[C---:B------:R-:W-:Y:S02]  /*2560*/  FMUL R70, R11.reuse, R70 ;  /* 0x000000460b467220 */ /* 0x040fe40000400000 */
[----:B------:R-:W-:Y:S02]  /*2570*/  FMUL R71, R11, R71 ;  /* 0x000000470b477220 */ /* 0x000fe40000400000 */
[----:B------:R-:W-:Y:S02]  /*2580*/  FMUL R28, R89, 1.4426950216293334961 ;  /* 0x3fb8aa3b591c7820 */ /* 0x000fe40000400000 */
[----:B------:R-:W-:Y:S02]  /*2590*/  FFMA R92, R92, c[0x0][0x188], -R6 ;  /* 0x000062005c5c7a23 */ /* 0x000fe40000000806 */
[----:B------:R-:W-:-:S02]  /*25a0*/  FMUL R33, R91, 1.4426950216293334961 ;  /* 0x3fb8aa3b5b217820 */ /* 0x000fc40000400000 */
[----:B------:R-:W-:Y:S01]  /*25b0*/  FFMA R94, R94, c[0x0][0x188], -R8 ;  /* 0x000062005e5e7a23 */ /* 0x000fe20000000808 */
[----:B------:R-:W0:Y:S01]  /*25c0*/  MUFU.EX2 R25, R25 ;  /* 0x0000001900197308 */ /* 0x000e220000000800 */
[C---:B------:R-:W-:Y:S01]  /*25d0*/  HMMA.16816.F32.BF16 R76, R60.reuse, R36, R76 ;  /* 0x000000243c4c723c */ /* 0x040fe2000004184c */
[----:B------:R-:W-:Y:S01]  /*25e0*/  FMUL R24, R92, 1.4426950216293334961 ;  /* 0x3fb8aa3b5c187820 */ /* 0x000fe20000400000 */
[----:B------:R-:W1:Y:S01]  /*25f0*/  LDSM.16.M88.4 R88, [R10+0x2e00] ;  /* 0x002e00000a58783b */ /* 0x000e620000000200 */
[----:B------:R-:W-:Y:S02]  /*2600*/  FFMA R93, R93, c[0x0][0x188], -R6 ;  /* 0x000062005d5d7a23 */ /* 0x000fe40000000806 */
[----:B------:R-:W-:Y:S02]  /*2610*/  FFMA R95, R95, c[0x0][0x188], -R8 ;  /* 0x000062005f5f7a23 */ /* 0x000fe40000000808 */
[----:B------:R-:W2:Y:S01]  /*2620*/  MUFU.EX2 R32, R32 ;  /* 0x0000002000207308 */ /* 0x000ea20000000800 */
[----:B------:R-:W-:Y:S01]  /*2630*/  FMUL R36, R94, 1.4426950216293334961 ;  /* 0x3fb8aa3b5e247820 */ /* 0x000fe20000400000 */
[----:B------:R-:W-:Y:S01]  /*2640*/  HMMA.16816.F32.BF16 R68, R60, R44, R68 ;  /* 0x0000002c3c44723c */ /* 0x000fe20000041844 */
[----:B------:R-:W-:-:S02]  /*2650*/  FADD R116, R117, R116 ;  /* 0x0000007475747221 */ /* 0x000fc40000000000 */
[----:B------:R-:W-:-:S03]  /*2660*/  FADD R114, R115, R114 ;  /* 0x0000007273727221 */ /* 0x000fc60000000000 */
[----:B------:R-:W3:Y:S01]  /*2670*/  MUFU.EX2 R28, R28 ;  /* 0x0000001c001c7308 */ /* 0x000ee20000000800 */
[----:B------:R-:W-:Y:S02]  /*2680*/  FMUL R29, R93, 1.4426950216293334961 ;  /* 0x3fb8aa3b5d1d7820 */ /* 0x000fe40000400000 */
[----:B------:R-:W-:-:S05]  /*2690*/  FMUL R45, R95, 1.4426950216293334961 ;  /* 0x3fb8aa3b5f2d7820 */ /* 0x000fca0000400000 */
[----:B------:R-:W4:Y:S01]  /*26a0*/  MUFU.EX2 R33, R33 ;  /* 0x0000002100217308 */ /* 0x000f220000000800 */
[C---:B------:R-:W-:Y:S02]  /*26b0*/  FMUL R72, R107.reuse, R72 ;  /* 0x000000486b487220 */ /* 0x040fe40000400000 */
[----:B------:R-:W-:Y:S02]  /*26c0*/  FMUL R73, R107, R73 ;  /* 0x000000496b497220 */ /* 0x000fe40000400000 */
[C---:B------:R-:W-:Y:S02]  /*26d0*/  FMUL R74, R11.reuse, R74 ;  /* 0x0000004a0b4a7220 */ /* 0x040fe40000400000 */
[----:B------:R-:W-:Y:S01]  /*26e0*/  FMUL R75, R11, R75 ;  /* 0x0000004b0b4b7220 */ /* 0x000fe20000400000 */
[----:B------:R-:W5:Y:S01]  /*26f0*/  MUFU.EX2 R24, R24 ;  /* 0x0000001800187308 */ /* 0x000f620000000800 */
[----:B------:R-:W-:Y:S02]  /*2700*/  FADD R113, R113, R116 ;  /* 0x0000007471717221 */ /* 0x000fe40000000000 */
[----:B------:R-:W-:-:S05]  /*2710*/  FADD R111, R111, R114 ;  /* 0x000000726f6f7221 */ /* 0x000fca0000000000 */
[----:B------:R-:W1:Y:S01]  /*2720*/  MUFU.EX2 R36, R36 ;  /* 0x0000002400247308 */ /* 0x000e620000000800 */
[----:B------:R-:W-:Y:S02]  /*2730*/  FADD R112, R112, R113 ;  /* 0x0000007170707221 */ /* 0x000fe40000000000 */
[----:B------:R-:W-:Y:S01]  /*2740*/  FADD R111, R110, R111 ;  /* 0x0000006f6e6f7221 */ /* 0x000fe20000000000 */
[----:B------:R-:W-:Y:S04]  /*2750*/  HMMA.16816.F32.BF16 R72, R60, R40, R72 ;  /* 0x000000283c48723c */ /* 0x000fe80000041848 */
[----:B------:R-:W1:Y:S01]  /*2760*/  MUFU.EX2 R29, R29 ;  /* 0x0000001d001d7308 */ /* 0x000e620000000800 */
[----:B0-----:R-:W-:Y:S02]  /*2770*/  FADD R37, R25, R112 ;  /* 0x0000007019257221 */ /* 0x001fe40000000000 */
[----:B--2---:R-:W-:-:S05]  /*2780*/  FADD R40, R32, R111 ;  /* 0x0000006f20287221 */ /* 0x004fca0000000000 */
[----:B------:R-:W0:Y:S01]  /*2790*/  MUFU.EX2 R45, R45 ;  /* 0x0000002d002d7308 */ /* 0x000e220000000800 */
[----:B---3--:R-:W-:Y:S02]  /*27a0*/  FADD R37, R28, R37 ;  /* 0x000000251c257221 */ /* 0x008fe40000000000 */
[----:B----4-:R-:W-:Y:S02]  /*27b0*/  FADD R41, R33, R40 ;  /* 0x0000002821297221 */ /* 0x010fe40000000000 */
[----:B-----5:R-:W-:Y:S02]  /*27c0*/  FADD R40, R24, R37 ;  /* 0x0000002518287221 */ /* 0x020fe40000000000 */
[----:B-1----:R-:W-:Y:S02]  /*27d0*/  FADD R44, R36, R41 ;  /* 0x00000029242c7221 */ /* 0x002fe40000000000 */
[----:B------:R-:W-:Y:S02]  /*27e0*/  FADD R41, R29, R40 ;  /* 0x000000281d297221 */ /* 0x000fe40000000000 */
[----:B0-----:R-:W-:-:S03]  /*27f0*/  FADD R37, R45, R44 ;  /* 0x0000002c2d257221 */ /* 0x001fc60000000000 */
[----:B------:R-:W-:Y:S04]  /*2800*/  SHFL.BFLY PT, R44, R41, 0x2, 0x1f ;  /* 0x0c401f00292c7f89 */ /* 0x000fe800000e0000 */
[----:B------:R-:W0:Y:S01]  /*2810*/  SHFL.BFLY PT, R40, R37, 0x2, 0x1f ;  /* 0x0c401f0025287f89 */ /* 0x000e2200000e0000 */
[C---:B------:R-:W-:Y:S02]  /*2820*/  FMUL R56, R107.reuse, R56 ;  /* 0x000000386b387220 */ /* 0x040fe40000400000 */
[----:B------:R-:W-:Y:S02]  /*2830*/  FMUL R57, R107, R57 ;  /* 0x000000396b397220 */ /* 0x000fe40000400000 */
[C---:B------:R-:W-:Y:S02]  /*2840*/  FMUL R58, R11.reuse, R58 ;  /* 0x0000003a0b3a7220 */ /* 0x040fe40000400000 */
[----:B------:R-:W-:-:S02]  /*2850*/  FMUL R59, R11, R59 ;  /* 0x0000003b0b3b7220 */ /* 0x000fc40000400000 */
[C---:B------:R-:W-:Y:S02]  /*2860*/  FMUL R52, R107.reuse, R52 ;  /* 0x000000346b347220 */ /* 0x040fe40000400000 */
[----:B------:R-:W-:Y:S02]  /*2870*/  FMUL R53, R107, R53 ;  /* 0x000000356b357220 */ /* 0x000fe40000400000 */
[C---:B------:R-:W-:Y:S02]  /*2880*/  FMUL R54, R11.reuse, R54 ;  /* 0x000000360b367220 */ /* 0x040fe40000400000 */
[----:B------:R-:W-:Y:S01]  /*2890*/  FMUL R55, R11, R55 ;  /* 0x000000370b377220 */ /* 0x000fe20000400000 */
[C---:B------:R-:W-:Y:S08]  /*28a0*/  HMMA.16816.F32.BF16 R56, R60.reuse, R48, R56 ;  /* 0x000000303c38723c */ /* 0x040ff00000041838 */
[----:B------:R-:W-:Y:S07]  /*28b0*/  HMMA.16816.F32.BF16 R52, R60, R88, R52 ;  /* 0x000000583c34723c */ /* 0x000fee0000041834 */
[----:B------:R-:W-:Y:S01]  /*28c0*/  F2FP.BF16.PACK_AB R60, R28, R25 ;  /* 0x000000191c3c723e */ /* 0x000fe200000010ff */
[----:B0-----:R-:W-:Y:S01]  /*28d0*/  FADD R25, R37, R40 ;  /* 0x0000002825197221 */ /* 0x001fe20000000000 */
[----:B------:R-:W-:Y:S01]  /*28e0*/  F2FP.BF16.PACK_AB R62, R29, R24 ;  /* 0x000000181d3e723e */ /* 0x000fe200000010ff */
[----:B------:R-:W-:-:S03]  /*28f0*/  FADD R24, R41, R44 ;  /* 0x0000002c29187221 */ /* 0x000fc60000000000 */
[----:B------:R-:W0:Y:S04]  /*2900*/  SHFL.BFLY PT, R29, R25, 0x1, 0x1f ;  /* 0x0c201f00191d7f89 */ /* 0x000e2800000e0000 */
[----:B------:R-:W1:Y:S01]  /*2910*/  SHFL.BFLY PT, R28, R24, 0x1, 0x1f ;  /* 0x0c201f00181c7f89 */ /* 0x000e6200000e0000 */
[----:B------:R-:W-:Y:S02]  /*2920*/  IADD3 R3, R3, 0x20, RZ ;  /* 0x0000002003037810 */ /* 0x000fe40007ffe0ff */
[----:B------:R-:W-:Y:S02]  /*2930*/  F2FP.BF16.PACK_AB R61, R33, R32 ;  /* 0x00000020213d723e */ /* 0x000fe400000010ff */
[----:B------:R-:W-:Y:S02]  /*2940*/  ISETP.GE.AND P0, PT, R3, c[0x0][0x1d0], PT ;  /* 0x0000740003007a0c */ /* 0x000fe40003f06270 */
[----:B------:R-:W-:-:S07]  /*2950*/  F2FP.BF16.PACK_AB R63, R45, R36 ;  /* 0x000000242d3f723e */ /* 0x000fce00000010ff */
[----:B------:R-:W-:Y:S01]  /*2960*/  HMMA.16816.F32.BF16 R64, R60, R26, R64 ;  /* 0x0000001a3c40723c */ /* 0x000fe20000041840 */
[----:B0-----:R-:W-:-:S06]  /*2970*/  FADD R29, R25, R29 ;  /* 0x0000001d191d7221 */ /* 0x001fcc0000000000 */
[----:B------:R-:W-:Y:S01]  /*2980*/  MOV R26, 0x20 ;  /* 0x00000020001a7802 */ /* 0x000fe20000000f00 */
[----:B------:R-:W-:Y:S01]  /*2990*/  HMMA.16816.F32.BF16 R56, R60, R50, R56 ;  /* 0x000000323c38723c */ /* 0x000fe20000041838 */
[----:B-1----:R-:W-:Y:S02]  /*29a0*/  FADD R28, R24, R28 ;  /* 0x0000001c181c7221 */ /* 0x002fe40000000000 */
[----:B------:R-:W-:Y:S01]  /*29b0*/  FFMA R106, R11, R106, R29 ;  /* 0x0000006a0b6a7223 */ /* 0x000fe2000000001d */
[----:B------:R-:W-:Y:S01]  /*29c0*/  MOV R11, R8 ;  /* 0x00000008000b7202 */ /* 0x000fe20000000f00 */
[----:B------:R-:W-:-:S03]  /*29d0*/  FFMA R4, R107, R4, R28 ;  /* 0x000000046b047223 */ /* 0x000fc6000000001c */
[----:B------:R-:W-:Y:S01]  /*29e0*/  HMMA.16816.F32.BF16 R68, R60, R46, R68 ;  /* 0x0000002e3c44723c */ /* 0x000fe20000041844 */
[C---:B------:R-:W-:Y:S02]  /*29f0*/  IMAD R2, R26.reuse, c[0x0][0x1b4], R2 ;  /* 0x00006d001a027a24 */ /* 0x040fe400078e0202 */
[----:B------:R-:W-:Y:S02]  /*2a00*/  IMAD R7, R26, c[0x0][0x1a4], R7 ;  /* 0x000069001a077a24 */ /* 0x000fe400078e0207 */
[----:B------:R-:W-:-:S03]  /*2a10*/  IMAD.MOV.U32 R107, RZ, RZ, R6 ;  /* 0x000000ffff6b7224 */ /* 0x000fc600078e0006 */
[C---:B------:R-:W-:Y:S08]  /*2a20*/  HMMA.16816.F32.BF16 R72, R60.reuse, R42, R72 ;  /* 0x0000002a3c48723c */ /* 0x040ff00000041848 */
[C---:B------:R-:W-:Y:S08]  /*2a30*/  HMMA.16816.F32.BF16 R76, R60.reuse, R38, R76 ;  /* 0x000000263c4c723c */ /* 0x040ff0000004184c */
[C---:B------:R-:W-:Y:S08]  /*2a40*/  HMMA.16816.F32.BF16 R80, R60.reuse, R34, R80 ;  /* 0x000000223c50723c */ /* 0x040ff00000041850 */
[C---:B------:R-:W-:Y:S08]  /*2a50*/  HMMA.16816.F32.BF16 R84, R60.reuse, R30, R84 ;  /* 0x0000001e3c54723c */ /* 0x040ff00000041854 */
[----:B------:R-:W-:Y:S01]  /*2a60*/  HMMA.16816.F32.BF16 R52, R60, R90, R52 ;  /* 0x0000005a3c34723c */ /* 0x000fe20000041834 */
[----:B------:R-:W-:Y:S01]  /*2a70*/  @P0 CALL.REL.NOINC `(.L_x_1) ;  /* 0x0000001000000944 */ /* 0x000fe20003c00000 */
[----:B------:R-:W-:Y:S06]  /*2a80*/  BRA `(.L_x_2) ;  /* 0xffffec1000007947 */ /* 0x000fec000383ffff */
.L_x_1:
[----:B------:R-:W-:-:S08]  /*2a90*/  NOP ;  /* 0x0000000000007918 */ /* 0x000fd00000000000 */
[----:B------:R-:W-:Y:S01]  /*2aa0*/  IMAD.MOV.U32 R3, RZ, RZ, R6 ;  /* 0x000000ffff037224 */ /* 0x000fe200078e0006 */
[----:B------:R-:W-:-:S07]  /*2ab0*/  MOV R20, R8 ;  /* 0x0000000800147202 */ /* 0x000fce0000000f00 */
.L_x_0:
[----:B------:R-:W-:Y:S01]  /*2ac0*/  IMAD.MOV.U32 R15, RZ, RZ, R4 ;  /* 0x000000ffff0f7224 */ /* 0x000fe200078e0004 */
[----:B------:R-:W0:Y:S01]  /*2ad0*/  S2R R88, SR_CTAID.Y ;  /* 0x0000000000587919 */ /* 0x000e220000002600 */
[----:B------:R-:W-:Y:S01]  /*2ae0*/  IMAD.SHL.U32 R9, R165, 0x4, RZ ;  /* 0x00000004a5097824 */ /* 0x000fe200078e00ff */
[----:B------:R-:W-:Y:S01]  /*2af0*/  SHF.R.U32.HI R2, RZ, 0x1, R165 ;  /* 0x00000001ff027819 */ /* 0x000fe200000116a5 */
[C---:B------:R-:W-:Y:S01]  /*2b00*/  FMUL R22, R15.reuse, 8388608 ;  /* 0x4b0000000f167820 */ /* 0x040fe20000400000 */
[----:B------:R-:W-:Y:S01]  /*2b10*/  FSETP.GEU.AND P2, PT, R15, 1.175494350822287508e-38, PT ;  /* 0x008000000f00780b */ /* 0x000fe20003f4e000 */
[----:B------:R-:W-:Y:S01]  /*2b20*/  FMUL R23, R106, 8388608 ;  /* 0x4b0000006a177820 */ /* 0x000fe20000400000 */
[C---:B------:R-:W-:Y:S01]  /*2b30*/  SHF.L.U32 R0, R165.reuse, 0x3, RZ ;  /* 0x00000003a5007819 */ /* 0x040fe200000006ff */
[C---:B------:R-:W-:Y:S01]  /*2b40*/  IMAD.SHL.U32 R11, R165.reuse, 0x20, RZ ;  /* 0x00000020a50b7824 */ /* 0x040fe200078e00ff */
[----:B------:R-:W-:Y:S01]  /*2b50*/  SHF.L.U32 R8, R165, 0x8, RZ ;  /* 0x00000008a5087819 */ /* 0x000fe200000006ff */
[----:B------:R-:W-:Y:S01]  /*2b60*/  IMAD R6, R161, c[0x0][0x1c4], RZ ;  /* 0x00007100a1067a24 */ /* 0x000fe200078e02ff */
[----:B------:R-:W-:Y:S01]  /*2b70*/  FSEL R22, R22, R15, !P2 ;  /* 0x0000000f16167208 */ /* 0x000fe20005000000 */
[----:B------:R-:W-:Y:S01]  /*2b80*/  BAR.SYNC.DEFER_BLOCKING 0x0 ;  /* 0x0000000000007b1d */ /* 0x000fe20000010000 */
[----:B------:R-:W-:Y:S01]  /*2b90*/  FSETP.GEU.AND P3, PT, R106, 1.175494350822287508e-38, PT ;  /* 0x008000006a00780b */ /* 0x000fe20003f6e000 */
[----:B------:R-:W-:Y:S01]  /*2ba0*/  IMAD R164, R164, c[0x0][0x1c8], RZ ;  /* 0x00007200a4a47a24 */ /* 0x000fe200078e02ff */
[----:B------:R-:W-:-:S02]  /*2bb0*/  LOP3.LUT R0, R0, 0x38, RZ, 0xc0, !PT ;  /* 0x0000003800007812 */ /* 0x000fc400078ec0ff */
[----:B------:R-:W-:Y:S01]  /*2bc0*/  LOP3.LUT R4, R2, 0x4, RZ, 0xc0, !PT ;  /* 0x0000000402047812 */ /* 0x000fe200078ec0ff */
[----:B------:R-:W1:Y:S01]  /*2bd0*/  S2R R89, SR_TID.X ;  /* 0x0000000000597919 */ /* 0x000e620000002100 */
[----:B------:R-:W-:Y:S02]  /*2be0*/  LOP3.LUT R5, R9, 0xc0, RZ, 0xc0, !PT ;  /* 0x000000c009057812 */ /* 0x000fe400078ec0ff */
[----:B------:R-:W-:Y:S02]  /*2bf0*/  LOP3.LUT R10, R8, 0x1800, RZ, 0xc0, !PT ;  /* 0x00001800080a7812 */ /* 0x000fe400078ec0ff */
[----:B------:R-:W-:Y:S02]  /*2c00*/  IADD3 R2, R22, -0x3f3504f3, RZ ;  /* 0xc0cafb0d16027810 */ /* 0x000fe40007ffe0ff */
[----:B------:R-:W-:Y:S02]  /*2c10*/  FSEL R23, R23, R106, !P3 ;  /* 0x0000006a17177208 */ /* 0x000fe40005800000 */
[----:B------:R-:W-:Y:S01]  /*2c20*/  IADD3 R0, R4, R0, R5 ;  /* 0x0000000004007210 */ /* 0x000fe20007ffe005 */
[----:B0-----:R-:W-:Y:S01]  /*2c30*/  IMAD R4, R88, c[0x0][0x1c0], RZ ;  /* 0x0000700058047a24 */ /* 0x001fe200078e02ff */
[----:B------:R-:W-:Y:S01]  /*2c40*/  LOP3.LUT R10, R10, 0x60, R11, 0xf8, !PT ;  /* 0x000000600a0a7812 */ /* 0x000fe200078ef80b */
[----:B------:R-:W-:Y:S01]  /*2c50*/  IMAD.SHL.U32 R11, R165, 0x400, RZ ;  /* 0x00000400a50b7824 */ /* 0x000fe200078e00ff */
[----:B------:R-:W-:-:S02]  /*2c60*/  LOP3.LUT R5, R2, 0xff800000, RZ, 0xc0, !PT ;  /* 0xff80000002057812 */ /* 0x000fc400078ec0ff */
[----:B------:R-:W-:Y:S02]  /*2c70*/  IADD3 R2, R23, -0x3f3504f3, RZ ;  /* 0xc0cafb0d17027810 */ /* 0x000fe40007ffe0ff */
[----:B------:R-:W-:Y:S01]  /*2c80*/  FSETP.GT.AND P1, PT, |R106|, 8.50705917302346158658e+37, PT ;  /* 0x7e8000006a00780b */ /* 0x000fe20003f24200 */
[----:B------:R0:W2:Y:S01]  /*2c90*/  I2F R7, R5 ;  /* 0x0000000500077306 */ /* 0x0000a20000201400 */
[----:B------:R-:W-:Y:S01]  /*2ca0*/  LOP3.LUT R8, R2, 0xff800000, RZ, 0xc0, !PT ;  /* 0xff80000002087812 */ /* 0x000fe200078ec0ff */
[C---:B------:R-:W-:Y:S01]  /*2cb0*/  IMAD.SHL.U32 R2, R6.reuse, 0x2, RZ ;  /* 0x0000000206027824 */ /* 0x040fe200078e00ff */
[----:B------:R-:W-:Y:S01]  /*2cc0*/  LOP3.LUT R30, R11, 0x1800, RZ, 0xc0, !PT ;  /* 0x000018000b1e7812 */ /* 0x000fe200078ec0ff */
[----:B------:R-:W-:Y:S01]  /*2cd0*/  IMAD.HI R11, R6, 0x2, RZ ;  /* 0x00000002060b7827 */ /* 0x000fe200078e02ff */
[----:B------:R-:W-:Y:S02]  /*2ce0*/  FSEL R6, RZ, -23, P3 ;  /* 0xc1b80000ff067808 */ /* 0x000fe40001800000 */
[----:B------:R-:W-:-:S02]  /*2cf0*/  FSETP.GEU.AND P3, PT, |R106|, 1.175494350822287508e-38, PT ;  /* 0x008000006a00780b */ /* 0x000fc40003f6e200 */
[----:B------:R-:W-:Y:S01]  /*2d00*/  SHF.L.U32 R21, R4, 0x1, RZ ;  /* 0x0000000104157819 */ /* 0x000fe200000006ff */
[----:B0-----:R-:W-:Y:S01]  /*2d10*/  IMAD.IADD R5, R22, 0x1, -R5 ;  /* 0x0000000116057824 */ /* 0x001fe200078e0a05 */
[----:B------:R-:W-:Y:S01]  /*2d20*/  LOP3.LUT R9, R9, 0x70, RZ, 0xc0, !PT ;  /* 0x0000007009097812 */ /* 0x000fe200078ec0ff */
[----:B------:R-:W-:Y:S01]  /*2d30*/  @P1 FMUL R106, R106, 0.25 ;  /* 0x3e8000006a6a1820 */ /* 0x000fe20000400000 */
[----:B------:R-:W-:Y:S01]  /*2d40*/  IADD3 R21, P4, P5, R2, c[0x0][0x178], R21 ;  /* 0x00005e0002157a10 */ /* 0x000fe20007d9e015 */
[----:B------:R-:W-:Y:S01]  /*2d50*/  IMAD.HI R2, R4, 0x2, RZ ;  /* 0x0000000204027827 */ /* 0x000fe200078e02ff */
[----:B------:R-:W-:Y:S02]  /*2d60*/  FSEL R4, RZ, -23, P2 ;  /* 0xc1b80000ff047808 */ /* 0x000fe40001000000 */
[----:B------:R-:W-:Y:S01]  /*2d70*/  FSETP.GT.AND P2, PT, |R15|, 8.50705917302346158658e+37, PT ;  /* 0x7e8000000f00780b */ /* 0x000fe20003f44200 */
[----:B------:R-:W-:Y:S01]  /*2d80*/  @P1 FMUL R55, R55, 0.25 ;  /* 0x3e80000037371820 */ /* 0x000fe20000400000 */
[----:B------:R-:W-:Y:S01]  /*2d90*/  IADD3.X R2, R11, c[0x0][0x17c], R2, P4, P5 ;  /* 0x00005f000b027a10 */ /* 0x000fe200027ea402 */
[----:B------:R-:W-:Y:S01]  /*2da0*/  @!P3 FMUL R106, R106, 16777216 ;  /* 0x4b8000006a6ab820 */ /* 0x000fe20000400000 */
[----:B------:R-:W-:Y:S01]  /*2db0*/  LOP3.LUT R12, R165, 0x60, RZ, 0xc0, !PT ;  /* 0x00000060a50c7812 */ /* 0x000fe200078ec0ff */
[----:B--2---:R-:W-:Y:S01]  /*2dc0*/  FFMA.FTZ R24, R7, 1.1920928955078125e-07, R4 ;  /* 0x3400000007187823 */ /* 0x004fe20000010004 */
[----:B------:R-:W-:Y:S01]  /*2dd0*/  LOP3.LUT P0, RZ, R165, 0x40, RZ, 0xc0, !PT ;  /* 0x00000040a5ff7812 */ /* 0x000fe2000780c0ff */
[----:B------:R-:W-:Y:S01]  /*2de0*/  @P1 FMUL R54, R54, 0.25 ;  /* 0x3e80000036361820 */ /* 0x000fe20000400000 */
[----:B------:R-:W0:Y:S01]  /*2df0*/  MUFU.RCP R4, R106 ;  /* 0x0000006a00047308 */ /* 0x000e220000001000 */
[----:B------:R-:W-:Y:S01]  /*2e00*/  @P1 FMUL R87, R87, 0.25 ;  /* 0x3e80000057571820 */ /* 0x000fe20000400000 */
[----:B------:R-:W-:Y:S01]  /*2e10*/  LEA R13, R12, R9, 0x3 ;  /* 0x000000090c0d7211 */ /* 0x000fe200078e18ff */
[----:B------:R-:W-:Y:S01]  /*2e20*/  @P1 FMUL R86, R86, 0.25 ;  /* 0x3e80000056561820 */ /* 0x000fe20000400000 */
[----:B------:R-:W-:Y:S01]  /*2e30*/  SHF.L.U32 R165, R165, 0x4, RZ ;  /* 0x00000004a5a57819 */ /* 0x000fe200000006ff */
[----:B------:R-:W-:Y:S01]  /*2e40*/  @P1 FMUL R83, R83, 0.25 ;  /* 0x3e80000053531820 */ /* 0x000fe20000400000 */
[----:B------:R-:W-:Y:S01]  /*2e50*/  LOP3.LUT R43, R10, R13, RZ, 0x3c, !PT ;  /* 0x0000000d0a2b7212 */ /* 0x000fe200078e3cff */
[----:B------:R-:W-:Y:S01]  /*2e60*/  @P1 FMUL R82, R82, 0.25 ;  /* 0x3e80000052521820 */ /* 0x000fe20000400000 */
[----:B------:R2:W-:Y:S01]  /*2e70*/  I2F R9, R8 ;  /* 0x0000000800097306 */ /* 0x0005e20000201400 */
[----:B------:R-:W-:Y:S01]  /*2e80*/  @P1 FMUL R79, R79, 0.25 ;  /* 0x3e8000004f4f1820 */ /* 0x000fe20000400000 */
[----:B------:R-:W-:Y:S01]  /*2e90*/  LOP3.LUT R30, R30, 0x7f0, R165, 0xf8, !PT ;  /* 0x000007f01e1e7812 */ /* 0x000fe200078ef8a5 */
[----:B------:R-:W-:Y:S01]  /*2ea0*/  @P1 FMUL R78, R78, 0.25 ;  /* 0x3e8000004e4e1820 */ /* 0x000fe20000400000 */
[----:B-1----:R-:W-:Y:S01]  /*2eb0*/  SHF.L.U32 R89, R89, 0x1, RZ ;  /* 0x0000000159597819 */ /* 0x002fe200000006ff */
[----:B------:R-:W-:Y:S01]  /*2ec0*/  @P1 FMUL R75, R75, 0.25 ;  /* 0x3e8000004b4b1820 */ /* 0x000fe20000400000 */
[----:B------:R-:W-:Y:S01]  /*2ed0*/  LOP3.LUT R50, R30, 0x20, RZ, 0x3c, !PT ;  /* 0x000000201e327812 */ /* 0x000fe200078e3cff */
[----:B------:R-:W-:-:S02]  /*2ee0*/  @P1 FMUL R74, R74, 0.25 ;  /* 0x3e8000004a4a1820 */ /* 0x000fc40000400000 */
[----:B------:R-:W-:Y:S01]  /*2ef0*/  @P1 FMUL R71, R71, 0.25 ;  /* 0x3e80000047471820 */ /* 0x000fe20000400000 */
[----:B--2---:R-:W-:Y:S01]  /*2f00*/  IADD3 R8, R23, -R8, RZ ;  /* 0x8000000817087210 */ /* 0x004fe20007ffe0ff */
[----:B------:R-:W-:Y:S02]  /*2f10*/  @P1 FMUL R70, R70, 0.25 ;  /* 0x3e80000046461820 */ /* 0x000fe40000400000 */
[----:B------:R-:W-:Y:S02]  /*2f20*/  @P1 FMUL R67, R67, 0.25 ;  /* 0x3e80000043431820 */ /* 0x000fe40000400000 */
[----:B------:R-:W-:Y:S02]  /*2f30*/  @P1 FMUL R66, R66, 0.25 ;  /* 0x3e80000042421820 */ /* 0x000fe40000400000 */
[----:B------:R-:W-:Y:S02]  /*2f40*/  @P1 FMUL R59, R59, 0.25 ;  /* 0x3e8000003b3b1820 */ /* 0x000fe40000400000 */
[----:B------:R-:W-:Y:S01]  /*2f50*/  @P1 FMUL R58, R58, 0.25 ;  /* 0x3e8000003a3a1820 */ /* 0x000fe20000400000 */
[C---:B------:R-:W-:Y:S01]  /*2f60*/  FSETP.GEU.AND P1, PT, |R15|.reuse, 1.175494350822287508e-38, PT ;  /* 0x008000000f00780b */ /* 0x040fe20003f2e200 */
[----:B------:R-:W-:-:S02]  /*2f70*/  @P2 FMUL R15, R15, 0.25 ;  /* 0x3e8000000f0f2820 */ /* 0x000fc40000400000 */
[----:B------:R-:W-:Y:S02]  /*2f80*/  @!P3 FMUL R55, R55, 16777216 ;  /* 0x4b8000003737b820 */ /* 0x000fe40000400000 */
[----:B------:R-:W-:Y:S02]  /*2f90*/  @!P3 FMUL R54, R54, 16777216 ;  /* 0x4b8000003636b820 */ /* 0x000fe40000400000 */
[----:B------:R-:W-:Y:S02]  /*2fa0*/  @!P3 FMUL R87, R87, 16777216 ;  /* 0x4b8000005757b820 */ /* 0x000fe40000400000 */
[----:B------:R-:W-:Y:S02]  /*2fb0*/  @!P3 FMUL R86, R86, 16777216 ;  /* 0x4b8000005656b820 */ /* 0x000fe40000400000 */
[----:B------:R-:W-:Y:S02]  /*2fc0*/  @!P3 FMUL R83, R83, 16777216 ;  /* 0x4b8000005353b820 */ /* 0x000fe40000400000 */
[----:B------:R-:W-:-:S02]  /*2fd0*/  @!P3 FMUL R82, R82, 16777216 ;  /* 0x4b8000005252b820 */ /* 0x000fc40000400000 */
        /* <DEDUP_REMOVED lines=9> */
[----:B------:R-:W-:Y:S01]  /*3070*/  @!P3 FMUL R58, R58, 16777216 ;  /* 0x4b8000003a3ab820 */ /* 0x000fe20000400000 */
[----:B------:R-:W-:Y:S01]  /*3080*/  ISETP.GE.U32.AND P3, PT, R23, 0x7f800000, PT ;  /* 0x7f8000001700780c */ /* 0x000fe20003f66070 */
[----:B------:R-:W-:Y:S02]  /*3090*/  @!P1 FMUL R15, R15, 16777216 ;  /* 0x4b8000000f0f9820 */ /* 0x000fe40000400000 */
[----:B0-----:R-:W-:-:S02]  /*30a0*/  FMUL R7, R4, R55 ;  /* 0x0000003704077220 */ /* 0x001fc40000400000 */
[C---:B------:R-:W-:Y:S02]  /*30b0*/  FMUL R11, R4.reuse, R54 ;  /* 0x00000036040b7220 */ /* 0x040fe40000400000 */
[C---:B------:R-:W-:Y:S02]  /*30c0*/  FMUL R28, R4.reuse, R87 ;  /* 0x00000057041c7220 */ /* 0x040fe40000400000 */
[C---:B------:R-:W-:Y:S02]  /*30d0*/  FMUL R32, R4.reuse, R86 ;  /* 0x0000005604207220 */ /* 0x040fe40000400000 */
[C---:B------:R-:W-:Y:S01]  /*30e0*/  FMUL R29, R4.reuse, R83 ;  /* 0x00000053041d7220 */ /* 0x040fe20000400000 */
[----:B------:R-:W-:Y:S01]  /*30f0*/  F2FP.BF16.PACK_AB R7, R7, R28 ;  /* 0x0000001c0707723e */ /* 0x000fe200000010ff */
[C---:B------:R-:W-:Y:S01]  /*3100*/  FMUL R31, R4.reuse, R82 ;  /* 0x00000052041f7220 */ /* 0x040fe20000400000 */
[----:B------:R-:W-:Y:S01]  /*3110*/  F2FP.BF16.PACK_AB R11, R11, R32 ;  /* 0x000000200b0b723e */ /* 0x000fe200000010ff */
[----:B------:R-:W-:-:S02]  /*3120*/  FMUL R34, R4, R79 ;  /* 0x0000004f04227220 */ /* 0x000fc40000400000 */
[C---:B------:R-:W-:Y:S01]  /*3130*/  FMUL R36, R4.reuse, R78 ;  /* 0x0000004e04247220 */ /* 0x040fe20000400000 */
[----:B------:R-:W-:Y:S01]  /*3140*/  MOV R78, c[0x0][0x1c8] ;  /* 0x00007200004e7a02 */ /* 0x000fe20000000f00 */
[C---:B------:R-:W-:Y:S02]  /*3150*/  FMUL R33, R4.reuse, R75 ;  /* 0x0000004b04217220 */ /* 0x040fe40000400000 */
[C---:B------:R-:W-:Y:S02]  /*3160*/  FMUL R35, R4.reuse, R74 ;  /* 0x0000004a04237220 */ /* 0x040fe40000400000 */
[C---:B------:R-:W-:Y:S02]  /*3170*/  FMUL R38, R4.reuse, R71 ;  /* 0x0000004704267220 */ /* 0x040fe40000400000 */
[C---:B------:R-:W-:Y:S02]  /*3180*/  FMUL R40, R4.reuse, R70 ;  /* 0x0000004604287220 */ /* 0x040fe40000400000 */
[----:B------:R-:W-:-:S02]  /*3190*/  FMUL R37, R4, R67 ;  /* 0x0000004304257220 */ /* 0x000fc40000400000 */
[C---:B------:R-:W-:Y:S02]  /*31a0*/  FMUL R39, R4.reuse, R66 ;  /* 0x0000004204277220 */ /* 0x040fe40000400000 */
[C---:B------:R-:W-:Y:S02]  /*31b0*/  FMUL R46, R4.reuse, R59 ;  /* 0x0000003b042e7220 */ /* 0x040fe40000400000 */
[----:B------:R-:W-:Y:S02]  /*31c0*/  FMUL R48, R4, R58 ;  /* 0x0000003a04307220 */ /* 0x000fe40000400000 */
[----:B------:R-:W0:Y:S01]  /*31d0*/  MUFU.RCP R4, R15 ;  /* 0x0000000f00047308 */ /* 0x000e220000001000 */
[----:B------:R-:W-:Y:S02]  /*31e0*/  @P2 FMUL R80, R80, 0.25 ;  /* 0x3e80000050502820 */ /* 0x000fe40000400000 */
[----:B------:R-:W-:Y:S02]  /*31f0*/  @P2 FMUL R76, R76, 0.25 ;  /* 0x3e8000004c4c2820 */ /* 0x000fe40000400000 */
[----:B------:R-:W-:-:S02]  /*3200*/  @P2 FMUL R73, R73, 0.25 ;  /* 0x3e80000049492820 */ /* 0x000fc40000400000 */
[----:B------:R-:W-:Y:S02]  /*3210*/  @P2 FMUL R69, R69, 0.25 ;  /* 0x3e80000045452820 */ /* 0x000fe40000400000 */
[----:B------:R-:W-:Y:S02]  /*3220*/  @P2 FMUL R65, R65, 0.25 ;  /* 0x3e80000041412820 */ /* 0x000fe40000400000 */
[----:B------:R-:W-:Y:S02]  /*3230*/  @P2 FMUL R57, R57, 0.25 ;  /* 0x3e80000039392820 */ /* 0x000fe40000400000 */
[----:B------:R-:W-:Y:S02]  /*3240*/  @!P1 FMUL R80, R80, 16777216 ;  /* 0x4b80000050509820 */ /* 0x000fe40000400000 */
[----:B------:R-:W-:Y:S02]  /*3250*/  @!P1 FMUL R76, R76, 16777216 ;  /* 0x4b8000004c4c9820 */ /* 0x000fe40000400000 */
[----:B------:R-:W-:-:S02]  /*3260*/  @!P1 FMUL R73, R73, 16777216 ;  /* 0x4b80000049499820 */ /* 0x000fc40000400000 */
[----:B------:R-:W-:Y:S02]  /*3270*/  @!P1 FMUL R69, R69, 16777216 ;  /* 0x4b80000045459820 */ /* 0x000fe40000400000 */
[----:B------:R-:W-:Y:S02]  /*3280*/  @P2 FMUL R53, R53, 0.25 ;  /* 0x3e80000035352820 */ /* 0x000fe40000400000 */
[----:B------:R-:W-:Y:S02]  /*3290*/  @P2 FMUL R85, R85, 0.25 ;  /* 0x3e80000055552820 */ /* 0x000fe40000400000 */
[----:B------:R-:W-:Y:S02]  /*32a0*/  @!P1 FMUL R65, R65, 16777216 ;  /* 0x4b80000041419820 */ /* 0x000fe40000400000 */
[----:B------:R-:W-:Y:S02]  /*32b0*/  @!P1 FMUL R57, R57, 16777216 ;  /* 0x4b80000039399820 */ /* 0x000fe40000400000 */
[----:B0-----:R-:W-:-:S02]  /*32c0*/  FMUL R18, R4, R80 ;  /* 0x0000005004127220 */ /* 0x001fc40000400000 */
[C---:B------:R-:W-:Y:S02]  /*32d0*/  FMUL R13, R4.reuse, R73 ;  /* 0x00000049040d7220 */ /* 0x040fe40000400000 */
[C---:B------:R-:W-:Y:S02]  /*32e0*/  FMUL R42, R4.reuse, R69 ;  /* 0x00000045042a7220 */ /* 0x040fe40000400000 */
[----:B------:R-:W-:Y:S02]  /*32f0*/  FMUL R25, R4, R76 ;  /* 0x0000004c04197220 */ /* 0x000fe40000400000 */
[----:B------:R-:W-:Y:S01]  /*3300*/  @P2 FMUL R52, R52, 0.25 ;  /* 0x3e80000034342820 */ /* 0x000fe20000400000 */
[----:B------:R-:W-:Y:S01]  /*3310*/  F2FP.BF16.PACK_AB R13, R13, R42 ;  /* 0x0000002a0d0d723e */ /* 0x000fe200000010ff */
[----:B------:R-:W-:Y:S01]  /*3320*/  @P2 FMUL R84, R84, 0.25 ;  /* 0x3e80000054542820 */ /* 0x000fe20000400000 */
[----:B------:R-:W-:Y:S01]  /*3330*/  F2FP.BF16.PACK_AB R18, R18, R25 ;  /* 0x000000191212723e */ /* 0x000fe200000010ff */
[----:B------:R-:W-:-:S02]  /*3340*/  @P2 FMUL R81, R81, 0.25 ;  /* 0x3e80000051512820 */ /* 0x000fc40000400000 */
[----:B------:R-:W-:Y:S02]  /*3350*/  @P2 FMUL R77, R77, 0.25 ;  /* 0x3e8000004d4d2820 */ /* 0x000fe40000400000 */
[----:B------:R-:W-:Y:S02]  /*3360*/  @P2 FMUL R72, R72, 0.25 ;  /* 0x3e80000048482820 */ /* 0x000fe40000400000 */
[----:B------:R-:W-:Y:S02]  /*3370*/  @P2 FMUL R68, R68, 0.25 ;  /* 0x3e80000044442820 */ /* 0x000fe40000400000 */
[----:B------:R-:W-:Y:S02]  /*3380*/  @P2 FMUL R64, R64, 0.25 ;  /* 0x3e80000040402820 */ /* 0x000fe40000400000 */
[----:B------:R-:W-:Y:S01]  /*3390*/  @P2 FMUL R56, R56, 0.25 ;  /* 0x3e80000038382820 */ /* 0x000fe20000400000 */
[----:B------:R-:W-:Y:S01]  /*33a0*/  ISETP.GE.U32.AND P2, PT, R22, 0x7f800000, PT ;  /* 0x7f8000001600780c */ /* 0x000fe20003f46070 */
[----:B------:R-:W-:-:S02]  /*33b0*/  @!P1 FMUL R53, R53, 16777216 ;  /* 0x4b80000035359820 */ /* 0x000fc40000400000 */
[----:B------:R-:W-:Y:S02]  /*33c0*/  @!P1 FMUL R85, R85, 16777216 ;  /* 0x4b80000055559820 */ /* 0x000fe40000400000 */
[C---:B------:R-:W-:Y:S02]  /*33d0*/  FMUL R12, R4.reuse, R65 ;  /* 0x00000041040c7220 */ /* 0x040fe40000400000 */
[----:B------:R-:W-:Y:S02]  /*33e0*/  FMUL R27, R4, R57 ;  /* 0x00000039041b7220 */ /* 0x000fe40000400000 */
[----:B------:R-:W-:Y:S02]  /*33f0*/  @!P1 FMUL R52, R52, 16777216 ;  /* 0x4b80000034349820 */ /* 0x000fe40000400000 */
[----:B------:R-:W-:Y:S01]  /*3400*/  @!P1 FMUL R84, R84, 16777216 ;  /* 0x4b80000054549820 */ /* 0x000fe20000400000 */
[----:B------:R-:W-:Y:S01]  /*3410*/  F2FP.BF16.PACK_AB R12, R12, R27 ;  /* 0x0000001b0c0c723e */ /* 0x000fe200000010ff */
[----:B------:R-:W-:-:S02]  /*3420*/  @!P1 FMUL R81, R81, 16777216 ;  /* 0x4b80000051519820 */ /* 0x000fc40000400000 */
[----:B------:R-:W-:Y:S02]  /*3430*/  @!P1 FMUL R77, R77, 16777216 ;  /* 0x4b8000004d4d9820 */ /* 0x000fe40000400000 */
[----:B------:R-:W-:Y:S02]  /*3440*/  @!P1 FMUL R72, R72, 16777216 ;  /* 0x4b80000048489820 */ /* 0x000fe40000400000 */
[----:B------:R-:W-:Y:S02]  /*3450*/  @!P1 FMUL R68, R68, 16777216 ;  /* 0x4b80000044449820 */ /* 0x000fe40000400000 */
[----:B------:R-:W-:Y:S02]  /*3460*/  @!P1 FMUL R64, R64, 16777216 ;  /* 0x4b80000040409820 */ /* 0x000fe40000400000 */
[----:B------:R-:W-:Y:S01]  /*3470*/  @!P1 FMUL R56, R56, 16777216 ;  /* 0x4b80000038389820 */ /* 0x000fe20000400000 */
[----:B------:R-:W-:Y:S01]  /*3480*/  FSETP.NEU.AND P1, PT, R22, RZ, PT ;  /* 0x000000ff1600720b */ /* 0x000fe20003f2d000 */
[----:B------:R-:W-:-:S02]  /*3490*/  FFMA.FTZ R26, R9, 1.1920928955078125e-07, R6 ;  /* 0x34000000091a7823 */ /* 0x000fc40000010006 */
[----:B------:R-:W-:Y:S02]  /*34a0*/  IMAD.MOV.U32 R42, RZ, RZ, 0x3dc6b27f ;  /* 0x3dc6b27fff2a7424 */ /* 0x000fe400078e00ff */
[----:B------:R-:W-:Y:S01]  /*34b0*/  FADD R25, R5, -1 ;  /* 0xbf80000005197421 */ /* 0x000fe20000000000 */
[----:B------:R-:W-:Y:S01]  /*34c0*/  F2FP.BF16.PACK_AB R5, R33, R38 ;  /* 0x000000262105723e */ /* 0x000fe200000010ff */
[C---:B------:R-:W-:Y:S02]  /*34d0*/  FMUL R15, R4.reuse, R53 ;  /* 0x00000035040f7220 */ /* 0x040fe40000400000 */
[C---:B------:R-:W-:Y:S02]  /*34e0*/  FMUL R6, R4.reuse, R85 ;  /* 0x0000005504067220 */ /* 0x040fe40000400000 */
[C---:B------:R-:W-:Y:S02]  /*34f0*/  FMUL R19, R4.reuse, R52 ;  /* 0x0000003404137220 */ /* 0x040fe40000400000 */
[C---:B------:R-:W-:Y:S01]  /*3500*/  FMUL R10, R4.reuse, R84 ;  /* 0x00000054040a7220 */ /* 0x040fe20000400000 */
[----:B------:R-:W-:Y:S01]  /*3510*/  F2FP.BF16.PACK_AB R15, R15, R6 ;  /* 0x000000060f0f723e */ /* 0x000fe200000010ff */
[----:B------:R-:W-:-:S02]  /*3520*/  FMUL R14, R4, R81 ;  /* 0x00000051040e7220 */ /* 0x000fc40000400000 */
[C---:B------:R-:W-:Y:S01]  /*3530*/  FMUL R9, R4.reuse, R77 ;  /* 0x0000004d04097220 */ /* 0x040fe20000400000 */
[----:B------:R-:W-:Y:S01]  /*3540*/  F2FP.BF16.PACK_AB R19, R19, R10 ;  /* 0x0000000a1313723e */ /* 0x000fe200000010ff */
[C---:B------:R-:W-:Y:S02]  /*3550*/  FMUL R17, R4.reuse, R72 ;  /* 0x0000004804117220 */ /* 0x040fe40000400000 */
[----:B------:R-:W-:Y:S01]  /*3560*/  FMUL R16, R4, R64 ;  /* 0x0000004004107220 */ /* 0x000fe20000400000 */
[----:B------:R-:W-:Y:S01]  /*3570*/  F2FP.BF16.PACK_AB R14, R14, R9 ;  /* 0x000000090e0e723e */ /* 0x000fe200000010ff */
[C---:B------:R-:W-:Y:S01]  /*3580*/  FMUL R41, R4.reuse, R56 ;  /* 0x0000003804297220 */ /* 0x040fe20000400000 */
[----:B------:R-:W-:Y:S01]  /*3590*/  F2FP.BF16.PACK_AB R9, R35, R40 ;  /* 0x000000282309723e */ /* 0x000fe200000010ff */
[----:B------:R-:W-:Y:S02]  /*35a0*/  FMUL R44, R4, R68 ;  /* 0x00000044042c7220 */ /* 0x000fe40000400000 */
[----:B------:R-:W-:Y:S01]  /*35b0*/  FADD R27, R8, -1 ;  /* 0xbf800000081b7421 */ /* 0x000fe20000000000 */
[----:B------:R-:W-:Y:S01]  /*35c0*/  F2FP.BF16.PACK_AB R16, R16, R41 ;  /* 0x000000291010723e */ /* 0x000fe200000010ff */
[----:B------:R-:W-:Y:S01]  /*35d0*/  FFMA.FTZ R4, R25, R42, -0.16845393180847167969 ;  /* 0xbe2c7f3019047423 */ /* 0x000fe2000001002a */
[----:B------:R-:W-:Y:S01]  /*35e0*/  F2FP.BF16.PACK_AB R17, R17, R44 ;  /* 0x0000002c1111723e */ /* 0x000fe200000010ff */
[----:B------:R-:W-:Y:S01]  /*35f0*/  FFMA.FTZ R6, R27, R42, -0.16845393180847167969 ;  /* 0xbe2c7f301b067423 */ /* 0x000fe2000001002a */
[----:B------:R0:W-:Y:S01]  /*3600*/  STS.128 [R43+0x400], R12 ;  /* 0x0004000c2b007388 */ /* 0x0001e20000000c00 */
[----:B------:R-:W-:Y:S01]  /*3610*/  FFMA.FTZ R4, R25, R4, 0.1716887056827545166 ;  /* 0x3e2fcf2a19047423 */ /* 0x000fe20000010004 */
[----:B------:R-:W-:Y:S01]  /*3620*/  F2FP.BF16.PACK_AB R8, R39, R48 ;  /* 0x000000302708723e */ /* 0x000fe200000010ff */
[----:B------:R-:W-:Y:S01]  /*3630*/  FFMA.FTZ R10, R27, R6, 0.1716887056827545166 ;  /* 0x3e2fcf2a1b0a7423 */ /* 0x000fe20000010006 */
[----:B------:R1:W-:Y:S01]  /*3640*/  STS.128 [R43], R16 ;  /* 0x000000102b007388 */ /* 0x0003e20000000c00 */
[----:B------:R-:W-:Y:S01]  /*3650*/  FFMA.FTZ R6, R25, R4, -0.17900948226451873779 ;  /* 0xbe374e4319067423 */ /* 0x000fe20000010004 */
[----:B------:R-:W-:Y:S01]  /*3660*/  F2FP.BF16.PACK_AB R4, R37, R46 ;  /* 0x0000002e2504723e */ /* 0x000fe200000010ff */
[----:B------:R-:W-:-:S02]  /*3670*/  FFMA.FTZ R10, R27, R10, -0.17900948226451873779 ;  /* 0xbe374e431b0a7423 */ /* 0x000fc4000001000a */
[----:B------:R-:W-:-:S04]  /*3680*/  FFMA.FTZ R6, R25, R6, 0.20512372255325317383 ;  /* 0x3e520bf419067423 */ /* 0x000fc80000010006 */
[C---:B------:R-:W-:Y:S02]  /*3690*/  FFMA.FTZ R6, R25.reuse, R6, -0.24046532809734344482 ;  /* 0xbe763c8b19067423 */ /* 0x040fe40000010006 */
[C---:B0-----:R-:W-:Y:S02]  /*36a0*/  IMAD R13, R78.reuse, 0x2, R164 ;  /* 0x000000024e0d7824 */ /* 0x041fe400078e02a4 */
[----:B------:R-:W-:Y:S01]  /*36b0*/  FFMA.FTZ R12, R25, R6, 0.28857114911079406738 ;  /* 0x3e93bf99190c7423 */ /* 0x000fe20000010006 */
[----:B------:R-:W-:Y:S01]  /*36c0*/  F2FP.BF16.PACK_AB R6, R29, R34 ;  /* 0x000000221d06723e */ /* 0x000fe200000010ff */
[----:B-1----:R-:W-:Y:S01]  /*36d0*/  FFMA.FTZ R16, R27, R10, 0.20512372255325317383 ;  /* 0x3e520bf41b107423 */ /* 0x002fe2000001000a */
[C---:B------:R-:W-:Y:S01]  /*36e0*/  LEA R14, R78.reuse, R13, 0x1 ;  /* 0x0000000d4e0e7211 */ /* 0x040fe200078e08ff */
[----:B------:R-:W-:Y:S01]  /*36f0*/  FFMA.FTZ R12, R25, R12, -0.36067417263984680176 ;  /* 0xbeb8aa49190c7423 */ /* 0x000fe2000001000c */
[----:B------:R-:W-:Y:S01]  /*3700*/  F2FP.BF16.PACK_AB R10, R31, R36 ;  /* 0x000000241f0a723e */ /* 0x000fe200000010ff */
[----:B------:R-:W-:Y:S01]  /*3710*/  FFMA.FTZ R16, R27, R16, -0.24046532809734344482 ;  /* 0xbe763c8b1b107423 */ /* 0x000fe20000010010 */
[----:B------:R0:W-:Y:S01]  /*3720*/  STS.128 [R43+0x480], R4 ;  /* 0x000480042b007388 */ /* 0x0001e20000000c00 */
[----:B------:R-:W-:-:S02]  /*3730*/  IMAD R15, R78, 0x2, R14 ;  /* 0x000000024e0f7824 */ /* 0x000fc400078e020e */
[----:B------:R-:W-:Y:S01]  /*3740*/  FFMA.FTZ R16, R27, R16, 0.28857114911079406738 ;  /* 0x3e93bf991b107423 */ /* 0x000fe20000010010 */
[----:B------:R1:W-:Y:S01]  /*3750*/  STS.128 [R43+0x80], R8 ;  /* 0x000080082b007388 */ /* 0x0003e20000000c00 */
[----:B------:R-:W-:Y:S01]  /*3760*/  FFMA.FTZ R12, R25, R12, 0.48089820146560668945 ;  /* 0x3ef6384a190c7423 */ /* 0x000fe2000001000c */
[C---:B------:R-:W-:Y:S01]  /*3770*/  LEA R17, R78.reuse, R15, 0x1 ;  /* 0x0000000f4e117211 */ /* 0x040fe200078e08ff */
[----:B------:R-:W-:Y:S02]  /*3780*/  FFMA.FTZ R16, R27, R16, -0.36067417263984680176 ;  /* 0xbeb8aa491b107423 */ /* 0x000fe40000010010 */
[----:B------:R-:W-:Y:S02]  /*3790*/  FFMA.FTZ R12, R25, R12, -0.72134751081466674805 ;  /* 0xbf38aa3b190c7423 */ /* 0x000fe4000001000c */
[----:B------:R-:W-:Y:S02]  /*37a0*/  FFMA.FTZ R16, R27, R16, 0.48089820146560668945 ;  /* 0x3ef6384a1b107423 */ /* 0x000fe40000010010 */
[----:B------:R-:W-:-:S02]  /*37b0*/  IMAD R18, R78, 0x2, R17 ;  /* 0x000000024e127824 */ /* 0x000fc400078e0211 */
[----:B------:R-:W-:Y:S01]  /*37c0*/  FFMA.FTZ R16, R27, R16, -0.72134751081466674805 ;  /* 0xbf38aa3b1b107423 */ /* 0x000fe20000010010 */
[----:B0-----:R-:W-:Y:S01]  /*37d0*/  LOP3.LUT R4, R30, 0x60, RZ, 0x3c, !PT ;  /* 0x000000601e047812 */ /* 0x001fe200078e3cff */
[----:B------:R-:W-:Y:S01]  /*37e0*/  FMUL R12, R25, R12 ;  /* 0x0000000c190c7220 */ /* 0x000fe20000400000 */
[----:B------:R-:W-:Y:S01]  /*37f0*/  LEA R19, R78, R18, 0x1 ;  /* 0x000000124e137211 */ /* 0x000fe200078e08ff */
[----:B------:R-:W-:Y:S01]  /*3800*/  FMUL R16, R27, R16 ;  /* 0x000000101b107220 */ /* 0x000fe20000400000 */
[----:B-1----:R-:W-:Y:S01]  /*3810*/  @P3 MOV R8, 0x7f800000 ;  /* 0x7f80000000083802 */ /* 0x002fe20000000f00 */
[----:B------:R-:W-:Y:S01]  /*3820*/  FMUL R12, R25, R12 ;  /* 0x0000000c190c7220 */ /* 0x000fe20000400000 */
[----:B------:R-:W-:Y:S01]  /*3830*/  BAR.SYNC.DEFER_BLOCKING 0x0 ;  /* 0x0000000000007b1d */ /* 0x000fe20000010000 */
[----:B------:R-:W-:Y:S02]  /*3840*/  FMUL R16, R27, R16 ;  /* 0x000000101b107220 */ /* 0x000fe40000400000 */
[----:B------:R-:W-:-:S02]  /*3850*/  FFMA.FTZ R25, R25, 1.4426950216293334961, R12 ;  /* 0x3fb8aa3b19197823 */ /* 0x000fc4000001000c */
[C---:B------:R-:W-:Y:S02]  /*3860*/  IMAD R12, R78.reuse, 0x2, R19 ;  /* 0x000000024e0c7824 */ /* 0x040fe400078e0213 */
[----:B------:R-:W-:Y:S02]  /*3870*/  FFMA.FTZ R27, R27, 1.4426950216293334961, R16 ;  /* 0x3fb8aa3b1b1b7823 */ /* 0x000fe40000010010 */
[----:B------:R-:W-:Y:S02]  /*3880*/  IMAD R16, R78, 0x2, R12 ;  /* 0x000000024e107824 */ /* 0x000fe400078e020c */
[----:B------:R-:W-:Y:S02]  /*3890*/  FADD R87, R26, R27 ;  /* 0x0000001b1a577221 */ /* 0x000fe40000000000 */
[----:B------:R-:W-:Y:S02]  /*38a0*/  IMAD R31, R78, 0x2, R16 ;  /* 0x000000024e1f7824 */ /* 0x000fe400078e0210 */
[----:B------:R-:W-:Y:S01]  /*38b0*/  @P3 FFMA.FTZ R87, R23, R8, +INF ;  /* 0x7f80000017573423 */ /* 0x000fe20000010008 */
[----:B------:R-:W-:Y:S01]  /*38c0*/  LEA R26, P3, R164, R21, 0x1 ;  /* 0x00000015a41a7211 */ /* 0x000fe200078608ff */
[----:B------:R-:W-:Y:S01]  /*38d0*/  FADD R86, R24, R25 ;  /* 0x0000001918567221 */ /* 0x000fe20000000000 */
[----:B------:R-:W-:-:S02]  /*38e0*/  LEA R45, R78, R31, 0x1 ;  /* 0x0000001f4e2d7211 */ /* 0x000fc400078e08ff */
[----:B------:R-:W-:Y:S02]  /*38f0*/  @P2 MOV R25, 0x7f800000 ;  /* 0x7f80000000192802 */ /* 0x000fe40000000f00 */
[-C--:B------:R-:W-:Y:S01]  /*3900*/  LEA.HI.X.SX32 R27, R164, R2.reuse, 0x1, P3 ;  /* 0x00000002a41b7211 */ /* 0x080fe200018f0eff */
[----:B------:R-:W-:Y:S01]  /*3910*/  IMAD R47, R78, 0x2, R45 ;  /* 0x000000024e2f7824 */ /* 0x000fe200078e022d */
[----:B------:R-:W-:Y:S01]  /*3920*/  LEA R28, P3, R15, R21, 0x1 ;  /* 0x000000150f1c7211 */ /* 0x000fe200078608ff */
[----:B------:R-:W-:Y:S01]  /*3930*/  @P2 FFMA.FTZ R86, R22, R25, +INF ;  /* 0x7f80000016562423 */ /* 0x000fe20000010019 */
[----:B------:R-:W-:Y:S01]  /*3940*/  LEA R24, P4, R13, R21, 0x1 ;  /* 0x000000150d187211 */ /* 0x000fe200078808ff */
[----:B------:R-:W-:Y:S01]  /*3950*/  LDS.128 R4, [R4] ;  /* 0x0000000004047984 */ /* 0x000fe20000000c00 */
[----:B------:R-:W-:Y:S02]  /*3960*/  LEA R49, R78, R47, 0x1 ;  /* 0x0000002f4e317211 */ /* 0x000fe400078e08ff */
[----:B------:R-:W-:-:S02]  /*3970*/  LEA.HI.X.SX32 R29, R15, R2, 0x1, P3 ;  /* 0x000000020f1d7211 */ /* 0x000fc400018f0eff */
[-C--:B------:R-:W-:Y:S01]  /*3980*/  LEA.HI.X.SX32 R25, R13, R2.reuse, 0x1, P4 ;  /* 0x000000020d197211 */ /* 0x080fe200020f0eff */
[----:B------:R-:W-:Y:S01]  /*3990*/  IMAD R51, R78, 0x2, R49 ;  /* 0x000000024e337824 */ /* 0x000fe200078e0231 */
[-C--:B------:R-:W-:Y:S02]  /*39a0*/  LEA R32, P3, R17, R21.reuse, 0x1 ;  /* 0x0000001511207211 */ /* 0x080fe400078608ff */
[----:B------:R-:W-:Y:S02]  /*39b0*/  LEA R22, P5, R14, R21, 0x1 ;  /* 0x000000150e167211 */ /* 0x000fe400078a08ff */
[----:B------:R-:W-:Y:S02]  /*39c0*/  LEA R53, R78, R51, 0x1 ;  /* 0x000000334e357211 */ /* 0x000fe400078e08ff */
[----:B------:R-:W-:Y:S02]  /*39d0*/  LEA R34, P4, R18, R21, 0x1 ;  /* 0x0000001512227211 */ /* 0x000fe400078808ff */
[----:B------:R-:W-:Y:S01]  /*39e0*/  FSETP.NEU.AND P2, PT, R23, RZ, PT ;  /* 0x000000ff1700720b */ /* 0x000fe20003f4d000 */
[----:B------:R-:W-:Y:S01]  /*39f0*/  IMAD R54, R78, 0x2, R53 ;  /* 0x000000024e367824 */ /* 0x000fe200078e0235 */
[----:B------:R-:W-:-:S02]  /*3a00*/  LEA.HI.X.SX32 R33, R17, R2, 0x1, P3 ;  /* 0x0000000211217211 */ /* 0x000fc400018f0eff */
[----:B------:R-:W-:Y:S02]  /*3a10*/  LEA.HI.X.SX32 R23, R14, R2, 0x1, P5 ;  /* 0x000000020e177211 */ /* 0x000fe400028f0eff */
[----:B------:R-:W-:Y:S02]  /*3a20*/  LEA R55, R78, R54, 0x1 ;  /* 0x000000364e377211 */ /* 0x000fe400078e08ff */
[----:B------:R-:W-:Y:S02]  /*3a30*/  LEA.HI.X.SX32 R35, R18, R2, 0x1, P4 ;  /* 0x0000000212237211 */ /* 0x000fe400020f0eff */
[-C--:B------:R-:W-:Y:S01]  /*3a40*/  LEA R40, P3, R12, R21.reuse, 0x1 ;  /* 0x000000150c287211 */ /* 0x080fe200078608ff */
[----:B------:R-:W-:Y:S01]  /*3a50*/  IMAD R57, R78, 0x2, R55 ;  /* 0x000000024e397824 */ /* 0x000fe200078e0237 */
[-C--:B------:R-:W-:Y:S02]  /*3a60*/  LEA R36, P5, R19, R21.reuse, 0x1 ;  /* 0x0000001513247211 */ /* 0x080fe400078a08ff */
[----:B------:R-:W-:-:S02]  /*3a70*/  LEA R38, P4, R16, R21, 0x1 ;  /* 0x0000001510267211 */ /* 0x000fc400078808ff */
[----:B------:R-:W-:Y:S02]  /*3a80*/  LEA R59, R78, R57, 0x1 ;  /* 0x000000394e3b7211 */ /* 0x000fe400078e08ff */
[----:B------:R-:W-:Y:S02]  /*3a90*/  LOP3.LUT R8, R30, 0x40, RZ, 0x3c, !PT ;  /* 0x000000401e087812 */ /* 0x000fe400078e3cff */
[-C--:B------:R-:W-:Y:S01]  /*3aa0*/  LEA.HI.X.SX32 R41, R12, R2.reuse, 0x1, P3 ;  /* 0x000000020c297211 */ /* 0x080fe200018f0eff */
[----:B------:R-:W-:Y:S01]  /*3ab0*/  IMAD R61, R78, 0x2, R59 ;  /* 0x000000024e3d7824 */ /* 0x000fe200078e023b */
[-C--:B------:R-:W-:Y:S01]  /*3ac0*/  LEA.HI.X.SX32 R37, R19, R2.reuse, 0x1, P5 ;  /* 0x0000000213257211 */ /* 0x080fe200028f0eff */
[----:B------:R-:W-:Y:S01]  /*3ad0*/  LDS.128 R12, [R50] ;  /* 0x00000000320c7984 */ /* 0x000fe20000000c00 */
[----:B------:R-:W-:Y:S02]  /*3ae0*/  LEA.HI.X.SX32 R39, R16, R2, 0x1, P4 ;  /* 0x0000000210277211 */ /* 0x000fe400020f0eff */
[----:B------:R-:W-:Y:S01]  /*3af0*/  LEA R63, R78, R61, 0x1 ;  /* 0x0000003d4e3f7211 */ /* 0x000fe200078e08ff */
[----:B------:R0:W1:Y:S01]  /*3b00*/  LDS.128 R16, [R30] ;  /* 0x000000001e107984 */ /* 0x0000620000000c00 */
[----:B------:R-:W-:-:S02]  /*3b10*/  LEA R42, P3, R31, R21, 0x1 ;  /* 0x000000151f2a7211 */ /* 0x000fc400078608ff */
[-C--:B------:R-:W-:Y:S01]  /*3b20*/  LEA R46, P4, R47, R21.reuse, 0x1 ;  /* 0x000000152f2e7211 */ /* 0x080fe200078808ff */
[C---:B------:R-:W-:Y:S01]  /*3b30*/  IMAD R65, R78.reuse, 0x2, R63 ;  /* 0x000000024e417824 */ /* 0x040fe200078e023f */
[----:B------:R-:W2:Y:S01]  /*3b40*/  LDS.128 R8, [R8] ;  /* 0x0000000008087984 */ /* 0x000ea20000000c00 */
[-C--:B------:R-:W-:Y:S02]  /*3b50*/  LEA.HI.X.SX32 R43, R31, R2.reuse, 0x1, P3 ;  /* 0x000000021f2b7211 */ /* 0x080fe400018f0eff */
[----:B------:R-:W-:Y:S02]  /*3b60*/  LEA R44, P3, R45, R21, 0x1 ;  /* 0x000000152d2c7211 */ /* 0x000fe400078608ff */
[C---:B------:R-:W-:Y:S02]  /*3b70*/  LEA R67, R78.reuse, R65, 0x1 ;  /* 0x000000414e437211 */ /* 0x040fe400078e08ff */
[----:B------:R-:W-:Y:S02]  /*3b80*/  LEA R48, P5, R49, R21, 0x1 ;  /* 0x0000001531307211 */ /* 0x000fe400078a08ff */
[-C--:B------:R-:W-:Y:S01]  /*3b90*/  LEA.HI.X.SX32 R45, R45, R2.reuse, 0x1, P3 ;  /* 0x000000022d2d7211 */ /* 0x080fe200018f0eff */
[----:B------:R-:W-:Y:S01]  /*3ba0*/  IMAD R69, R78, 0x2, R67 ;  /* 0x000000024e457824 */ /* 0x000fe200078e0243 */
[----:B------:R-:W-:-:S02]  /*3bb0*/  LEA.HI.X.SX32 R47, R47, R2, 0x1, P4 ;  /* 0x000000022f2f7211 */ /* 0x000fc400020f0eff */
[----:B0-----:R-:W-:Y:S02]  /*3bc0*/  LEA R30, P3, R51, R21, 0x1 ;  /* 0x00000015331e7211 */ /* 0x001fe400078608ff */
[C---:B------:R-:W-:Y:S02]  /*3bd0*/  LEA R71, R78.reuse, R69, 0x1 ;  /* 0x000000454e477211 */ /* 0x040fe400078e08ff */
[-C--:B------:R-:W-:Y:S02]  /*3be0*/  LEA.HI.X.SX32 R49, R49, R2.reuse, 0x1, P5 ;  /* 0x0000000231317211 */ /* 0x080fe400028f0eff */
[-C--:B------:R-:W-:Y:S01]  /*3bf0*/  LEA R50, P4, R53, R21.reuse, 0x1 ;  /* 0x0000001535327211 */ /* 0x080fe200078808ff */
[----:B------:R-:W-:Y:S01]  /*3c00*/  IMAD R73, R78, 0x2, R71 ;  /* 0x000000024e497824 */ /* 0x000fe200078e0247 */
[----:B------:R-:W-:Y:S02]  /*3c10*/  LEA R52, P5, R54, R21, 0x1 ;  /* 0x0000001536347211 */ /* 0x000fe400078a08ff */
[----:B------:R-:W-:-:S02]  /*3c20*/  LEA.HI.X.SX32 R31, R51, R2, 0x1, P3 ;  /* 0x00000002331f7211 */ /* 0x000fc400018f0eff */
[----:B------:R-:W-:Y:S02]  /*3c30*/  LEA R75, R78, R73, 0x1 ;  /* 0x000000494e4b7211 */ /* 0x000fe400078e08ff */
[-C--:B------:R-:W-:Y:S02]  /*3c40*/  LEA.HI.X.SX32 R51, R53, R2.reuse, 0x1, P4 ;  /* 0x0000000235337211 */ /* 0x080fe400020f0eff */
[----:B------:R-:W-:Y:S01]  /*3c50*/  LEA.HI.X.SX32 R53, R54, R2, 0x1, P5 ;  /* 0x0000000236357211 */ /* 0x000fe200028f0eff */
[C---:B------:R-:W-:Y:S01]  /*3c60*/  IMAD R77, R78.reuse, 0x2, R75 ;  /* 0x000000024e4d7824 */ /* 0x040fe200078e024b */
[-C--:B------:R-:W-:Y:S02]  /*3c70*/  LEA R54, P3, R55, R21.reuse, 0x1 ;  /* 0x0000001537367211 */ /* 0x080fe400078608ff */
[-C--:B------:R-:W-:Y:S02]  /*3c80*/  LEA R56, P4, R57, R21.reuse, 0x1 ;  /* 0x0000001539387211 */ /* 0x080fe400078808ff */
[----:B------:R-:W-:Y:S01]  /*3c90*/  LEA R58, P5, R59, R21, 0x1 ;  /* 0x000000153b3a7211 */ /* 0x000fe200078a08ff */
[----:B-1----:R-:W-:Y:S01]  /*3ca0*/  STG.E.U16 [R26.64], R16 ;  /* 0x000000101a007986 */ /* 0x002fe2000c101504 */
[----:B------:R-:W-:-:S02]  /*3cb0*/  LEA R79, R78, R77, 0x1 ;  /* 0x0000004d4e4f7211 */ /* 0x000fc400078e08ff */
[-C--:B------:R-:W-:Y:S01]  /*3cc0*/  LEA.HI.X.SX32 R55, R55, R2.reuse, 0x1, P3 ;  /* 0x0000000237377211 */ /* 0x080fe200018f0eff */
[----:B------:R-:W-:Y:S01]  /*3cd0*/  STG.E.U16 [R24.64], R12 ;  /* 0x0000000c18007986 */ /* 0x000fe2000c101504 */
[-C--:B------:R-:W-:Y:S01]  /*3ce0*/  LEA.HI.X.SX32 R57, R57, R2.reuse, 0x1, P4 ;  /* 0x0000000239397211 */ /* 0x080fe200020f0eff */
[----:B------:R-:W-:Y:S01]  /*3cf0*/  IMAD R81, R78, 0x2, R79 ;  /* 0x000000024e517824 */ /* 0x000fe200078e024f */
[----:B------:R-:W-:Y:S01]  /*3d00*/  LEA.HI.X.SX32 R59, R59, R2, 0x1, P5 ;  /* 0x000000023b3b7211 */ /* 0x000fe200028f0eff */
[----:B--2---:R0:W-:Y:S01]  /*3d10*/  STG.E.U16 [R22.64], R8 ;  /* 0x0000000816007986 */ /* 0x0041e2000c101504 */
[-C--:B------:R-:W-:Y:S02]  /*3d20*/  LEA R60, P3, R61, R21.reuse, 0x1 ;  /* 0x000000153d3c7211 */ /* 0x080fe400078608ff */
[-C--:B------:R-:W-:Y:S01]  /*3d30*/  LEA R62, P4, R63, R21.reuse, 0x1 ;  /* 0x000000153f3e7211 */ /* 0x080fe200078808ff */
[----:B------:R1:W-:Y:S01]  /*3d40*/  STG.E.U16 [R28.64], R4 ;  /* 0x000000041c007986 */ /* 0x0003e2000c101504 */
[----:B------:R-:W-:-:S02]  /*3d50*/  LEA R64, P5, R65, R21, 0x1 ;  /* 0x0000001541407211 */ /* 0x000fc400078a08ff */
[-C--:B------:R-:W-:Y:S02]  /*3d60*/  LEA.HI.X.SX32 R61, R61, R2.reuse, 0x1, P3 ;  /* 0x000000023d3d7211 */ /* 0x080fe400018f0eff */
[-C--:B------:R-:W-:Y:S02]  /*3d70*/  LEA.HI.X.SX32 R63, R63, R2.reuse, 0x1, P4 ;  /* 0x000000023f3f7211 */ /* 0x080fe400020f0eff */
[----:B------:R-:W-:Y:S02]  /*3d80*/  LEA.HI.X.SX32 R65, R65, R2, 0x1, P5 ;  /* 0x0000000241417211 */ /* 0x000fe400028f0eff */
[-C--:B------:R-:W-:Y:S02]  /*3d90*/  LEA R66, P3, R67, R21.reuse, 0x1 ;  /* 0x0000001543427211 */ /* 0x080fe400078608ff */
[-C--:B------:R-:W-:Y:S02]  /*3da0*/  LEA R68, P4, R69, R21.reuse, 0x1 ;  /* 0x0000001545447211 */ /* 0x080fe400078808ff */
[----:B------:R-:W-:-:S02]  /*3db0*/  LEA R70, P5, R71, R21, 0x1 ;  /* 0x0000001547467211 */ /* 0x000fc400078a08ff */
[C---:B------:R-:W-:Y:S02]  /*3dc0*/  LEA R83, R78.reuse, R81, 0x1 ;  /* 0x000000514e537211 */ /* 0x040fe400078e08ff */
[-C--:B------:R-:W-:Y:S02]  /*3dd0*/  LEA.HI.X.SX32 R67, R67, R2.reuse, 0x1, P3 ;  /* 0x0000000243437211 */ /* 0x080fe400018f0eff */
[-C--:B------:R-:W-:Y:S01]  /*3de0*/  LEA.HI.X.SX32 R69, R69, R2.reuse, 0x1, P4 ;  /* 0x0000000245457211 */ /* 0x080fe200020f0eff */
[----:B------:R-:W-:Y:S01]  /*3df0*/  IMAD R85, R78, 0x2, R83 ;  /* 0x000000024e557824 */ /* 0x000fe200078e0253 */
[----:B------:R-:W-:Y:S02]  /*3e00*/  LEA.HI.X.SX32 R71, R71, R2, 0x1, P5 ;  /* 0x0000000247477211 */ /* 0x000fe400028f0eff */
[-C--:B------:R-:W-:Y:S02]  /*3e10*/  LEA R72, P3, R73, R21.reuse, 0x1 ;  /* 0x0000001549487211 */ /* 0x080fe400078608ff */
[----:B------:R-:W-:-:S02]  /*3e20*/  LEA R74, P4, R75, R21, 0x1 ;  /* 0x000000154b4a7211 */ /* 0x000fc400078808ff */
[-C--:B------:R-:W-:Y:S02]  /*3e30*/  LEA R76, P5, R77, R21.reuse, 0x1 ;  /* 0x000000154d4c7211 */ /* 0x080fe400078a08ff */
[-C--:B------:R-:W-:Y:S02]  /*3e40*/  LEA.HI.X.SX32 R73, R73, R2.reuse, 0x1, P3 ;  /* 0x0000000249497211 */ /* 0x080fe400018f0eff */
[-C--:B------:R-:W-:Y:S02]  /*3e50*/  LEA.HI.X.SX32 R75, R75, R2.reuse, 0x1, P4 ;  /* 0x000000024b4b7211 */ /* 0x080fe400020f0eff */
[----:B------:R-:W-:Y:S02]  /*3e60*/  LEA.HI.X.SX32 R77, R77, R2, 0x1, P5 ;  /* 0x000000024d4d7211 */ /* 0x000fe400028f0eff */
[-C--:B------:R-:W-:Y:S02]  /*3e70*/  LEA R78, P3, R79, R21.reuse, 0x1 ;  /* 0x000000154f4e7211 */ /* 0x080fe400078608ff */
[----:B------:R-:W-:-:S02]  /*3e80*/  LEA R80, P4, R81, R21, 0x1 ;  /* 0x0000001551507211 */ /* 0x000fc400078808ff */
[-C--:B------:R-:W-:Y:S02]  /*3e90*/  LEA R82, P5, R83, R21.reuse, 0x1 ;  /* 0x0000001553527211 */ /* 0x080fe400078a08ff */
[----:B------:R-:W-:Y:S02]  /*3ea0*/  LEA R84, P6, R85, R21, 0x1 ;  /* 0x0000001555547211 */ /* 0x000fe400078c08ff */
[-C--:B------:R-:W-:Y:S02]  /*3eb0*/  LEA.HI.X.SX32 R79, R79, R2.reuse, 0x1, P3 ;  /* 0x000000024f4f7211 */ /* 0x080fe400018f0eff */
[-C--:B------:R-:W-:Y:S02]  /*3ec0*/  LEA.HI.X.SX32 R81, R81, R2.reuse, 0x1, P4 ;  /* 0x0000000251517211 */ /* 0x080fe400020f0eff */
[-C--:B------:R-:W-:Y:S02]  /*3ed0*/  LEA.HI.X.SX32 R83, R83, R2.reuse, 0x1, P5 ;  /* 0x0000000253537211 */ /* 0x080fe400028f0eff */
[----:B------:R-:W-:-:S02]  /*3ee0*/  LEA.HI.X.SX32 R85, R85, R2, 0x1, P6 ;  /* 0x0000000255557211 */ /* 0x000fc400030f0eff */
[----:B------:R-:W-:Y:S02]  /*3ef0*/  PRMT R2, R16, 0x7632, R2 ;  /* 0x0000763210027816 */ /* 0x000fe40000000002 */
[----:B------:R-:W-:Y:S02]  /*3f00*/  PRMT R21, R12, 0x7632, R21 ;  /* 0x000076320c157816 */ /* 0x000fe40000000015 */
[----:B0-----:R-:W-:Y:S01]  /*3f10*/  PRMT R23, R8, 0x7632, R23 ;  /* 0x0000763208177816 */ /* 0x001fe20000000017 */
[----:B------:R0:W-:Y:S01]  /*3f20*/  STG.E.U16 [R32.64], R2 ;  /* 0x0000000220007986 */ /* 0x0001e2000c101504 */
[----:B------:R-:W-:Y:S02]  /*3f30*/  PRMT R25, R4, 0x7632, R25 ;  /* 0x0000763204197816 */ /* 0x000fe40000000019 */
[----:B------:R-:W-:Y:S01]  /*3f40*/  PRMT R24, R17, 0x7632, R24 ;  /* 0x0000763211187816 */ /* 0x000fe20000000018 */
[----:B------:R2:W-:Y:S01]  /*3f50*/  STG.E.U16 [R34.64], R21 ;  /* 0x0000001522007986 */ /* 0x0005e2000c101504 */
[----:B-1----:R-:W-:-:S02]  /*3f60*/  PRMT R4, R9, 0x7632, R4 ;  /* 0x0000763209047816 */ /* 0x002fc40000000004 */
[----:B------:R-:W-:Y:S01]  /*3f70*/  PRMT R26, R5, 0x7632, R26 ;  /* 0x00007632051a7816 */ /* 0x000fe2000000001a */
[----:B------:R-:W-:Y:S01]  /*3f80*/  STG.E.U16 [R36.64], R23 ;  /* 0x0000001724007986 */ /* 0x000fe2000c101504 */
[----:B------:R-:W-:Y:S02]  /*3f90*/  FSEL R86, R86, -INF , P1 ;  /* 0xff80000056567808 */ /* 0x000fe40000800000 */
[----:B------:R-:W-:Y:S01]  /*3fa0*/  FSEL R87, R87, -INF , P2 ;  /* 0xff80000057577808 */ /* 0x000fe20001000000 */
[----:B------:R1:W-:Y:S01]  /*3fb0*/  STG.E.U16 [R40.64], R25 ;  /* 0x0000001928007986 */ /* 0x0003e2000c101504 */
[----:B0-----:R-:W-:Y:S01]  /*3fc0*/  PRMT R2, R13, 0x7632, R2 ;  /* 0x000076320d027816 */ /* 0x001fe20000000002 */
[----:B------:R-:W-:Y:S01]  /*3fd0*/  FFMA R86, R86, 0.69314718246459960938, R3 ;  /* 0x3f31721856567823 */ /* 0x000fe20000000003 */
[----:B------:R-:W-:Y:S01]  /*3fe0*/  PRMT R32, R14, 0x7632, R32 ;  /* 0x000076320e207816 */ /* 0x000fe20000000020 */
[----:B------:R0:W-:Y:S01]  /*3ff0*/  STG.E.U16 [R38.64], R17 ;  /* 0x0000001126007986 */ /* 0x0001e2000c101504 */
[----:B------:R-:W-:Y:S01]  /*4000*/  PRMT R33, R10, 0x7632, R33 ;  /* 0x000076320a217816 */ /* 0x000fe20000000021 */
[----:B------:R-:W-:Y:S01]  /*4010*/  FFMA R87, R87, 0.69314718246459960938, R20 ;  /* 0x3f31721857577823 */ /* 0x000fe20000000014 */
[----:B--2---:R-:W-:Y:S01]  /*4020*/  PRMT R34, R6, 0x7632, R34 ;  /* 0x0000763206227816 */ /* 0x004fe20000000022 */
[----:B------:R2:W-:Y:S04]  /*4030*/  STG.E.U16 [R42.64], R13 ;  /* 0x0000000d2a007986 */ /* 0x0005e8000c101504 */
[----:B------:R-:W-:Y:S01]  /*4040*/  STG.E.U16 [R44.64], R9 ;  /* 0x000000092c007986 */ /* 0x000fe2000c101504 */
[----:B-1----:R-:W-:-:S02]  /*4050*/  PRMT R40, R15, 0x7632, R40 ;  /* 0x000076320f287816 */ /* 0x002fc40000000028 */
[----:B------:R-:W-:Y:S01]  /*4060*/  PRMT R41, R11, 0x7632, R41 ;  /* 0x000076320b297816 */ /* 0x000fe20000000029 */
[----:B------:R-:W-:Y:S01]  /*4070*/  STG.E.U16 [R46.64], R5 ;  /* 0x000000052e007986 */ /* 0x000fe2000c101504 */
[----:B0-----:R-:W-:-:S03]  /*4080*/  PRMT R39, R19, 0x7632, R39 ;  /* 0x0000763213277816 */ /* 0x001fc60000000027 */
[----:B------:R-:W-:Y:S01]  /*4090*/  STG.E.U16 [R48.64], R24 ;  /* 0x0000001830007986 */ /* 0x000fe2000c101504 */
[----:B--2---:R-:W-:-:S03]  /*40a0*/  PRMT R42, R7, 0x7632, R42 ;  /* 0x00007632072a7816 */ /* 0x004fc6000000002a */
[----:B------:R0:W-:Y:S04]  /*40b0*/  STG.E.U16 [R30.64], R2 ;  /* 0x000000021e007986 */ /* 0x0001e8000c101504 */
[----:B------:R1:W-:Y:S04]  /*40c0*/  STG.E.U16 [R50.64], R4 ;  /* 0x0000000432007986 */ /* 0x0003e8000c101504 */
[----:B------:R1:W-:Y:S01]  /*40d0*/  STG.E.U16 [R52.64], R26 ;  /* 0x0000001a34007986 */ /* 0x0003e2000c101504 */
[----:B0-----:R-:W-:-:S03]  /*40e0*/  PRMT R31, R18, 0x7632, R31 ;  /* 0x00007632121f7816 */ /* 0x001fc6000000001f */
[----:B------:R1:W-:Y:S01]  /*40f0*/  STG.E.U16 [R54.64], R18 ;  /* 0x0000001236007986 */ /* 0x0003e2000c101504 */
[----:B------:R-:W-:-:S03]  /*4100*/  LOP3.LUT R2, R89, 0xf8, RZ, 0xc0, !PT ;  /* 0x000000f859027812 */ /* 0x000fc600078ec0ff */
[----:B------:R1:W-:Y:S04]  /*4110*/  STG.E.U16 [R56.64], R14 ;  /* 0x0000000e38007986 */ /* 0x0003e8000c101504 */
        /* <DEDUP_REMOVED lines=14> */
[----:B------:R-:W-:Y:S06]  /*4200*/  BAR.SYNC.DEFER_BLOCKING 0x0 ;  /* 0x0000000000007b1d */ /* 0x000fec0000010000 */
[----:B------:R1:W-:Y:S04]  /*4210*/  STS.64 [R2], R86 ;  /* 0x0000005602007388 */ /* 0x0003e80000000a00 */
[----:B------:R-:W-:Y:S06]  /*4220*/  BAR.SYNC.DEFER_BLOCKING 0x0 ;  /* 0x0000000000007b1d */ /* 0x000fec0000010000 */
[----:B------:R-:W-:Y:S05]  /*4230*/  @P0 EXIT ;  /* 0x000000000000094d */ /* 0x000fea0003800000 */
[----:B-1----:R-:W0:Y:S01]  /*4240*/  LDS R5, [R0] ;  /* 0x0000000000057984 */ /* 0x002e220000000800 */
[----:B------:R-:W-:-:S02]  /*4250*/  IMAD R2, R88, c[0x0][0x1cc], RZ ;  /* 0x0000730058027a24 */ /* 0x000fc400078e02ff */
[C---:B------:R-:W-:Y:S02]  /*4260*/  IMAD.SHL.U32 R6, R161.reuse, 0x4, RZ ;  /* 0x00000004a1067824 */ /* 0x040fe400078e00ff */
[----:B------:R-:W-:Y:S01]  /*4270*/  IMAD.HI R161, R161, 0x4, RZ ;  /* 0x00000004a1a17827 */ /* 0x000fe200078e02ff */
[----:B------:R-:W-:-:S03]  /*4280*/  SHF.L.U32 R3, R2, 0x2, RZ ;  /* 0x0000000202037819 */ /* 0x000fc600000006ff */
[----:B------:R-:W-:Y:S01]  /*4290*/  IMAD.HI R4, R2, 0x4, RZ ;  /* 0x0000000402047827 */ /* 0x000fe200078e02ff */
[----:B------:R-:W-:-:S04]  /*42a0*/  IADD3 R2, P0, P1, R6, c[0x0][0x180], R3 ;  /* 0x0000600006027a10 */ /* 0x000fc8000791e003 */
[----:B------:R-:W-:-:S05]  /*42b0*/  IADD3.X R3, R161, c[0x0][0x184], R4, P0, P1 ;  /* 0x00006100a1037a10 */ /* 0x000fca00007e2404 */
[----:B0-----:R-:W-:Y:S01]  /*42c0*/  STG.E [R2.64], R5 ;  /* 0x0000000502007986 */ /* 0x001fe2000c101904 */
[----:B------:R-:W-:Y:S05]  /*42d0*/  EXIT ;  /* 0x000000000000794d */ /* 0x000fea0003800000 */
.L_x_3:
[----:B------:R-:W-:-:S00]  /*42e0*/  BRA `(.L_x_3) ;  /* 0xfffffff000007947 */ /* 0x000fc0000383ffff */
[----:B------:R-:W-:-:S00]  /*42f0*/  NOP ;  /* 0x0000000000007918 */ /* 0x000fc00000000000 */
        /* <DEDUP_REMOVED lines=8> */
.L_x_4:


//--------------------- .nv.global.init           --------------------------
	.section	.nv.global.init,"aw",@progbits
.nv.global.init:
	.type		_$_str,@object
	.size		_$_str,(.L_0 - _$_str)
_$_str:
        /*0000*/ 	.byte	0x5f, 0x5f, 0x43, 0x55, 0x44, 0x41, 0x5f, 0x46, 0x54, 0x5a, 0x00
.L_0:


//--------------------- .nv.shared.attn_fwd       --------------------------
	.section	.nv.shared.attn_fwd,"aw",@nobits
	.sectionflags	@""
	.align	16
